	.target	sm_90a

	.elftype	@"ET_EXEC"


//--------------------- .note.nv.tkinfo           --------------------------
	.section	.note.nv.tkinfo,"",@"SHT_NOTE"
	.sectionflags	@"SHF_NOTE_NV_TKINFO"
	.tkinfo
        /*0018*/ 	.word	0x00000002
        /*0030*/ 	.string	""
        /*0030*/ 	.string	"ptxas"
        /*0030*/ 	.string	"Cuda compilation tools, release 13.0, V13.0.88"
        /*0030*/ 	.string	"Build cuda_13.0.r13.0/compiler.36424714_0"
        /*0030*/ 	.string	"-arch sm_90a -m 64 "



//--------------------- .note.nv.cuinfo           --------------------------
	.section	.note.nv.cuinfo,"",@"SHT_NOTE"
	.sectionflags	@"SHF_NOTE_NV_CUINFO"
        /*0018*/ 	.short	0x0002
        /*001a*/ 	.short	0x005a
        /*001c*/ 	.short	0x0082
	.zero		2


//--------------------- .nv.info                  --------------------------
	.section	.nv.info,"",@"SHT_CUDA_INFO"
	.align	4


	//----- nvinfo : EIATTR_REGCOUNT
	.align		4
        /*0000*/ 	.byte	0x04, 0x2f
        /*0002*/ 	.short	(.L_15 - .L_14)
	.align		4
.L_14:
        /*0004*/ 	.word	index@(_ZN7cutlass13device_kernelINS_4gemm6kernel13GemmUniversalIN4cute5tupleIJiiiiEEENS1_10collective13CollectiveMmaINS1_34MainloopSm90TmaGmmaWarpSpecializedILi4ENS5_IJNS4_1CILi2EEENSA_ILi1EEESC_EEENS1_35KernelTmaWarpSpecializedCooperativeEEENS5_IJNSA_ILi384EEENSA_ILi8EEENSA_ILi128EEEEEEaNS5_IJlSC_lEEEaSK_NS4_8TiledMMAINS4_8MMA_AtomIJNS4_4SM904GMMA25MMA_64x8x32_S32S8S8_SS_TNEEEENS4_6LayoutISD_NS5_IJSC_NSA_ILi0EEESS_EEEEENS5_IJNS4_10UnderscoreESV_SV_EEEEENS4_13SM90_TMA_LOADENS4_14ComposedLayoutINS4_7SwizzleILi3ELi4ELi3EEENS4_18smem_ptr_flag_bitsILi8EEENSR_INS5_IJSH_SI_EEENS5_IJSI_SC_EEEEEEEvNS4_8identityENS4_23SM90_TMA_LOAD_MULTICASTES17_vS18_EENS_8epilogue10collective6detail29Sm90TmaWarpSpecializedAdapterINS1C_15DefaultEpilogueIaSK_SK_NS1B_6thread17LinearCombinationIaLi1EiiLNS1G_9ScaleType4KindE0ELNS_15FloatRoundStyleE2EaEENS1_15EpilogueDefaultEEEEEvvEEEEvNT_6ParamsE)
        /*0008*/ 	.word	0x000000a8


	//----- nvinfo : EIATTR_FRAME_SIZE
	.align		4
.L_15:
        /*000c*/ 	.byte	0x04, 0x11
        /*000e*/ 	.short	(.L_17 - .L_16)
	.align		4
.L_16:
        /*0010*/ 	.word	index@(_ZN7cutlass13device_kernelINS_4gemm6kernel13GemmUniversalIN4cute5tupleIJiiiiEEENS1_10collective13CollectiveMmaINS1_34MainloopSm90TmaGmmaWarpSpecializedILi4ENS5_IJNS4_1CILi2EEENSA_ILi1EEESC_EEENS1_35KernelTmaWarpSpecializedCooperativeEEENS5_IJNSA_ILi384EEENSA_ILi8EEENSA_ILi128EEEEEEaNS5_IJlSC_lEEEaSK_NS4_8TiledMMAINS4_8MMA_AtomIJNS4_4SM904GMMA25MMA_64x8x32_S32S8S8_SS_TNEEEENS4_6LayoutISD_NS5_IJSC_NSA_ILi0EEESS_EEEEENS5_IJNS4_10UnderscoreESV_SV_EEEEENS4_13SM90_TMA_LOADENS4_14ComposedLayoutINS4_7SwizzleILi3ELi4ELi3EEENS4_18smem_ptr_flag_bitsILi8EEENSR_INS5_IJSH_SI_EEENS5_IJSI_SC_EEEEEEEvNS4_8identityENS4_23SM90_TMA_LOAD_MULTICASTES17_vS18_EENS_8epilogue10collective6detail29Sm90TmaWarpSpecializedAdapterINS1C_15DefaultEpilogueIaSK_SK_NS1B_6thread17LinearCombinationIaLi1EiiLNS1G_9ScaleType4KindE0ELNS_15FloatRoundStyleE2EaEENS1_15EpilogueDefaultEEEEEvvEEEEvNT_6ParamsE)
        /*0014*/ 	.word	0x00000000


	//----- nvinfo : EIATTR_MIN_STACK_SIZE
	.align		4
.L_17:
        /*0018*/ 	.byte	0x04, 0x12
        /*001a*/ 	.short	(.L_19 - .L_18)
	.align		4
.L_18:
        /*001c*/ 	.word	index@(_ZN7cutlass13device_kernelINS_4gemm6kernel13GemmUniversalIN4cute5tupleIJiiiiEEENS1_10collective13CollectiveMmaINS1_34MainloopSm90TmaGmmaWarpSpecializedILi4ENS5_IJNS4_1CILi2EEENSA_ILi1EEESC_EEENS1_35KernelTmaWarpSpecializedCooperativeEEENS5_IJNSA_ILi384EEENSA_ILi8EEENSA_ILi128EEEEEEaNS5_IJlSC_lEEEaSK_NS4_8TiledMMAINS4_8MMA_AtomIJNS4_4SM904GMMA25MMA_64x8x32_S32S8S8_SS_TNEEEENS4_6LayoutISD_NS5_IJSC_NSA_ILi0EEESS_EEEEENS5_IJNS4_10UnderscoreESV_SV_EEEEENS4_13SM90_TMA_LOADENS4_14ComposedLayoutINS4_7SwizzleILi3ELi4ELi3EEENS4_18smem_ptr_flag_bitsILi8EEENSR_INS5_IJSH_SI_EEENS5_IJSI_SC_EEEEEEEvNS4_8identityENS4_23SM90_TMA_LOAD_MULTICASTES17_vS18_EENS_8epilogue10collective6detail29Sm90TmaWarpSpecializedAdapterINS1C_15DefaultEpilogueIaSK_SK_NS1B_6thread17LinearCombinationIaLi1EiiLNS1G_9ScaleType4KindE0ELNS_15FloatRoundStyleE2EaEENS1_15EpilogueDefaultEEEEEvvEEEEvNT_6ParamsE)
        /*0020*/ 	.word	0x00000000
.L_19:


//--------------------- .nv.compat                --------------------------
	.section	.nv.compat,"",@"SHT_CUDA_COMPAT_INFO"
	.align	4
        /*0000*/ 	.byte	0x02, 0x09, 0x01, 0x00, 0x02, 0x02, 0x04, 0x00, 0x02, 0x05, 0x05, 0x00, 0x03, 0x07, 0x01, 0x01
        /*0010*/ 	.byte	0x02, 0x03, 0x01, 0x00, 0x02, 0x06, 0x01, 0x00, 0x04, 0x0b, 0x08, 0x00, 0x00, 0x00, 0x00, 0x00
        /*0020*/ 	.byte	0x00, 0x00, 0x00, 0x00


//--------------------- .nv.info._ZN7cutlass13device_kernelINS_4gemm6kernel13GemmUniversalIN4cute5tupleIJiiiiEEENS1_10collective13CollectiveMmaINS1_34MainloopSm90TmaGmmaWarpSpecializedILi4ENS5_IJNS4_1CILi2EEENSA_ILi1EEESC_EEENS1_35KernelTmaWarpSpecializedCooperativeEEENS5_IJNSA_ILi384EEENSA_ILi8EEENSA_ILi128EEEEEEaNS5_IJlSC_lEEEaSK_NS4_8TiledMMAINS4_8MMA_AtomIJNS4_4SM904GMMA25MMA_64x8x32_S32S8S8_SS_TNEEEENS4_6LayoutISD_NS5_IJSC_NSA_ILi0EEESS_EEEEENS5_IJNS4_10UnderscoreESV_SV_EEEEENS4_13SM90_TMA_LOADENS4_14ComposedLayoutINS4_7SwizzleILi3ELi4ELi3EEENS4_18smem_ptr_flag_bitsILi8EEENSR_INS5_IJSH_SI_EEENS5_IJSI_SC_EEEEEEEvNS4_8identityENS4_23SM90_TMA_LOAD_MULTICASTES17_vS18_EENS_8epilogue10collective6detail29Sm90TmaWarpSpecializedAdapterINS1C_15DefaultEpilogueIaSK_SK_NS1B_6thread17LinearCombinationIaLi1EiiLNS1G_9ScaleType4KindE0ELNS_15FloatRoundStyleE2EaEENS1_15EpilogueDefaultEEEEEvvEEEEvNT_6ParamsE --------------------------
	.section	.nv.info._ZN7cutlass13device_kernelINS_4gemm6kernel13GemmUniversalIN4cute5tupleIJiiiiEEENS1_10collective13CollectiveMmaINS1_34MainloopSm90TmaGmmaWarpSpecializedILi4ENS5_IJNS4_1CILi2EEENSA_ILi1EEESC_EEENS1_35KernelTmaWarpSpecializedCooperativeEEENS5_IJNSA_ILi384EEENSA_ILi8EEENSA_ILi128EEEEEEaNS5_IJlSC_lEEEaSK_NS4_8TiledMMAINS4_8MMA_AtomIJNS4_4SM904GMMA25MMA_64x8x32_S32S8S8_SS_TNEEEENS4_6LayoutISD_NS5_IJSC_NSA_ILi0EEESS_EEEEENS5_IJNS4_10UnderscoreESV_SV_EEEEENS4_13SM90_TMA_LOADENS4_14ComposedLayoutINS4_7SwizzleILi3ELi4ELi3EEENS4_18smem_ptr_flag_bitsILi8EEENSR_INS5_IJSH_SI_EEENS5_IJSI_SC_EEEEEEEvNS4_8identityENS4_23SM90_TMA_LOAD_MULTICASTES17_vS18_EENS_8epilogue10collective6detail29Sm90TmaWarpSpecializedAdapterINS1C_15DefaultEpilogueIaSK_SK_NS1B_6thread17LinearCombinationIaLi1EiiLNS1G_9ScaleType4KindE0ELNS_15FloatRoundStyleE2EaEENS1_15EpilogueDefaultEEEEEvvEEEEvNT_6ParamsE,"",@"SHT_CUDA_INFO"
	.sectionflags	@""
	.align	4


	//----- nvinfo : EIATTR_CUDA_API_VERSION
	.align		4
        /*0000*/ 	.byte	0x04, 0x37
        /*0002*/ 	.short	(.L_21 - .L_20)
.L_20:
        /*0004*/ 	.word	0x00000082


	//----- nvinfo : EIATTR_KPARAM_INFO
	.align		4
.L_21:
        /*0008*/ 	.byte	0x04, 0x17
        /*000a*/ 	.short	(.L_23 - .L_22)
.L_22:
        /*000c*/ 	.word	0x00000000
        /*0010*/ 	.short	0x0000
        /*0012*/ 	.short	0x0070
        /*0014*/ 	.byte	0x00, 0xf0, 0x01, 0x10


	//----- nvinfo : EIATTR_SPARSE_MMA_MASK
	.align		4
.L_23:
        /*0018*/ 	.byte	0x03, 0x50
        /*001a*/ 	.short	0x0000


	//----- nvinfo : EIATTR_MAXREG_COUNT
	.align		4
        /*001c*/ 	.byte	0x03, 0x1b
        /*001e*/ 	.short	0x00a8


	//----- nvinfo : EIATTR_NUM_BARRIERS
	.align		4
        /*0020*/ 	.byte	0x02, 0x4c
        /*0022*/ 	.byte	0x01
	.zero		1


	//----- nvinfo : EIATTR_EXTERNS
	.align		4
        /*0024*/ 	.byte	0x04, 0x0f
        /*0026*/ 	.short	(.L_25 - .L_24)


	//   ....[0]....
	.align		4
.L_24:
        /*0028*/ 	.word	index@(__assertfail)


	//----- nvinfo : EIATTR_MERCURY_ISA_VERSION
	.align		4
.L_25:
        /*002c*/ 	.byte	0x03, 0x5f
        /*002e*/ 	.short	0x0101


	//----- nvinfo : EIATTR_INT_WARP_WIDE_INSTR_OFFSETS
	.align		4
        /*0030*/ 	.byte	0x04, 0x31
        /*0032*/ 	.short	(.L_27 - .L_26)


	//   ....[0]....
.L_26:
        /*0034*/ 	.word	0x00000480


	//   ....[1]....
        /*0038*/ 	.word	0x000004a0


	//   ....[2]....
        /*003c*/ 	.word	0x00000640


	//   ....[3]....
        /*0040*/ 	.word	0x000022e0


	//----- nvinfo : EIATTR_COOP_GROUP_MASK_REGIDS
	.align		4
.L_27:
        /*0044*/ 	.byte	0x04, 0x29
        /*0046*/ 	.short	(.L_29 - .L_28)


	//   ....[0]....
.L_28:
        /*0048*/ 	.word	0xffffffff


	//   ....[1]....
        /*004c*/ 	.word	0xffffffff


	//   ....[2]....
        /*0050*/ 	.word	0xffffffff


	//   ....[3]....
        /*0054*/ 	.word	0xffffffff


	//   ....[4]....
        /*0058*/ 	.word	0xffffffff


	//   ....[5]....
        /*005c*/ 	.word	0xffffffff


	//----- nvinfo : EIATTR_COOP_GROUP_INSTR_OFFSETS
	.align		4
.L_29:
        /*0060*/ 	.byte	0x04, 0x28
        /*0062*/ 	.short	(.L_31 - .L_30)


	//   ....[0]....
.L_30:
        /*0064*/ 	.word	0x00000060


	//   ....[1]....
        /*0068*/ 	.word	0x00000070


	//   ....[2]....
        /*006c*/ 	.word	0x00000130


	//   ....[3]....
        /*0070*/ 	.word	0x000002d0


	//   ....[4]....
        /*0074*/ 	.word	0x000007f0


	//   ....[5]....
        /*0078*/ 	.word	0x00001230


	//----- nvinfo : EIATTR_REG_RECONFIG
	.align		4
.L_31:
        /*007c*/ 	.byte	0x01, 0x54
	.zero		2


	//----- nvinfo : EIATTR_SYSCALL_OFFSETS
	.align		4
        /*0080*/ 	.byte	0x04, 0x46
        /*0082*/ 	.short	(.L_33 - .L_32)


	//   ....[0]....
.L_32:
        /*0084*/ 	.word	0x000013f0


	//----- nvinfo : EIATTR_MBARRIER_INSTR_OFFSETS
	.align		4
.L_33:
        /*0088*/ 	.byte	0x04, 0x39
        /*008a*/ 	.short	(.L_35 - .L_34)


	//   ....[0]....
.L_34:
        /*008c*/ 	.word	0x00000230
        /*0090*/ 	.word	0x000000ff
        /*0094*/ 	.word	0x00000000
        /*0098*/ 	.short	0x0100
        /*009a*/ 	.byte	0x08
	.zero		1


	//   ....[1]....
        /*009c*/ 	.word	0x00000240
        /*00a0*/ 	.word	0x000000ff
        /*00a4*/ 	.word	0x00000020
        /*00a8*/ 	.short	0x0100
        /*00aa*/ 	.byte	0x08
	.zero		1


	//   ....[2]....
        /*00ac*/ 	.word	0x00000250
        /*00b0*/ 	.word	0x000000ff
        /*00b4*/ 	.word	0x00000008
        /*00b8*/ 	.short	0x0100
        /*00ba*/ 	.byte	0x08
	.zero		1


	//   ....[3]....
        /*00bc*/ 	.word	0x00000260
        /*00c0*/ 	.word	0x000000ff
        /*00c4*/ 	.word	0x00000028
        /*00c8*/ 	.short	0x0100
        /*00ca*/ 	.byte	0x08
	.zero		1


	//   ....[4]....
        /*00cc*/ 	.word	0x00000270
        /*00d0*/ 	.word	0x000000ff
        /*00d4*/ 	.word	0x00000010
        /*00d8*/ 	.short	0x0100
        /*00da*/ 	.byte	0x08
	.zero		1


	//   ....[5]....
        /*00dc*/ 	.word	0x00000280
        /*00e0*/ 	.word	0x000000ff
        /*00e4*/ 	.word	0x00000030
        /*00e8*/ 	.short	0x0100
        /*00ea*/ 	.byte	0x08
	.zero		1


	//   ....[6]....
        /*00ec*/ 	.word	0x00000290
        /*00f0*/ 	.word	0x000000ff
        /*00f4*/ 	.word	0x00000018
        /*00f8*/ 	.short	0x0100
        /*00fa*/ 	.byte	0x08
	.zero		1


	//   ....[7]....
        /*00fc*/ 	.word	0x000002a0
        /*0100*/ 	.word	0x000000ff
        /*0104*/ 	.word	0x00000038
        /*0108*/ 	.short	0x0100
        /*010a*/ 	.byte	0x08
	.zero		1


	//   ....[8]....
        /*010c*/ 	.word	0x000006d0
        /*0110*/ 	.word	0x000000ff
        /*0114*/ 	.word	0x00000050
        /*0118*/ 	.short	0x0100
        /*011a*/ 	.byte	0x06
	.zero		1


	//   ....[9]....
        /*011c*/ 	.word	0x00000770
        /*0120*/ 	.word	0x000000ff
        /*0124*/ 	.word	0x00000058
        /*0128*/ 	.short	0x0100
        /*012a*/ 	.byte	0x06
	.zero		1


	//   ....[10]....
        /*012c*/ 	.word	0x000014b0
        /*0130*/ 	.word	0x00000003
        /*0134*/ 	.word	0x00000000
        /*0138*/ 	.short	0x010a
        /*013a*/ 	.byte	0x3f
	.zero		1


	//   ....[11]....
        /*013c*/ 	.word	0x000014f0
        /*0140*/ 	.word	0x00000003
        /*0144*/ 	.word	0x00000000
        /*0148*/ 	.short	0x010a
        /*014a*/ 	.byte	0x3f
	.zero		1


	//   ....[12]....
        /*014c*/ 	.word	0x00001bc0
        /*0150*/ 	.word	0x00000004
        /*0154*/ 	.word	0x00000000
        /*0158*/ 	.short	0x010a
        /*015a*/ 	.byte	0x3f
	.zero		1


	//   ....[13]....
        /*015c*/ 	.word	0x00001c00
        /*0160*/ 	.word	0x00000004
        /*0164*/ 	.word	0x00000000
        /*0168*/ 	.short	0x010a
        /*016a*/ 	.byte	0x3f
	.zero		1


	//   ....[14]....
        /*016c*/ 	.word	0x00002180
        /*0170*/ 	.word	0x00000004
        /*0174*/ 	.word	0x00000000
        /*0178*/ 	.short	0x0101
        /*017a*/ 	.byte	0x3f
	.zero		1


	//   ....[15]....
        /*017c*/ 	.word	0x00002360
        /*0180*/ 	.word	0x00000000
        /*0184*/ 	.word	0x00000000
        /*0188*/ 	.short	0x0101
        /*018a*/ 	.byte	0x3f
	.zero		1


	//   ....[16]....
        /*018c*/ 	.word	0x00004540
        /*0190*/ 	.word	0x0000000f
        /*0194*/ 	.word	0x00000020
        /*0198*/ 	.short	0x010a
        /*019a*/ 	.byte	0x3f
	.zero		1


	//   ....[17]....
        /*019c*/ 	.word	0x00004900
        /*01a0*/ 	.word	0x00000003
        /*01a4*/ 	.word	0x00000058
        /*01a8*/ 	.short	0x0101
        /*01aa*/ 	.byte	0x3f
	.zero		1


	//   ....[18]....
        /*01ac*/ 	.word	0x00005030
        /*01b0*/ 	.word	0x00000007
        /*01b4*/ 	.word	0x00000000
        /*01b8*/ 	.short	0x010a
        /*01ba*/ 	.byte	0x3f
	.zero		1


	//   ....[19]....
        /*01bc*/ 	.word	0x000050b0
        /*01c0*/ 	.word	0x00000009
        /*01c4*/ 	.word	0x00000000
        /*01c8*/ 	.short	0x010a
        /*01ca*/ 	.byte	0x3f
	.zero		1


	//   ....[20]....
        /*01cc*/ 	.word	0x00005140
        /*01d0*/ 	.word	0x00000006
        /*01d4*/ 	.word	0x00000000
        /*01d8*/ 	.short	0x010a
        /*01da*/ 	.byte	0x3f
	.zero		1


	//   ....[21]....
        /*01dc*/ 	.word	0x000051d0
        /*01e0*/ 	.word	0x00000003
        /*01e4*/ 	.word	0x00000000
        /*01e8*/ 	.short	0x010a
        /*01ea*/ 	.byte	0x3f
	.zero		1


	//   ....[22]....
        /*01ec*/ 	.word	0x00005230
        /*01f0*/ 	.word	0x00000003
        /*01f4*/ 	.word	0x00000000
        /*01f8*/ 	.short	0x010a
        /*01fa*/ 	.byte	0x3f
	.zero		1


	//   ....[23]....
        /*01fc*/ 	.word	0x00005280
        /*0200*/ 	.word	0x00000004
        /*0204*/ 	.word	0x00000000
        /*0208*/ 	.short	0x010a
        /*020a*/ 	.byte	0x3f
	.zero		1


	//   ....[24]....
        /*020c*/ 	.word	0x00005350
        /*0210*/ 	.word	0x0000000f
        /*0214*/ 	.word	0x00000020
        /*0218*/ 	.short	0x010a
        /*021a*/ 	.byte	0x3f
	.zero		1


	//   ....[25]....
        /*021c*/ 	.word	0x00005420
        /*0220*/ 	.word	0x00000007
        /*0224*/ 	.word	0x00000000
        /*0228*/ 	.short	0x010a
        /*022a*/ 	.byte	0x3f
	.zero		1


	//   ....[26]....
        /*022c*/ 	.word	0x00005470
        /*0230*/ 	.word	0x00000009
        /*0234*/ 	.word	0x00000000
        /*0238*/ 	.short	0x010a
        /*023a*/ 	.byte	0x3f
	.zero		1


	//   ....[27]....
        /*023c*/ 	.word	0x000054c0
        /*0240*/ 	.word	0x00000006
        /*0244*/ 	.word	0x00000000
        /*0248*/ 	.short	0x010a
        /*024a*/ 	.byte	0x3f
	.zero		1


	//----- nvinfo : EIATTR_NUM_MBARRIERS
	.align		4
.L_35:
        /*024c*/ 	.byte	0x03, 0x38
        /*024e*/ 	.short	0x000a


	//----- nvinfo : EIATTR_EXIT_INSTR_OFFSETS
	.align		4
        /*0250*/ 	.byte	0x04, 0x1c
        /*0252*/ 	.short	(.L_37 - .L_36)


	//   ....[0]....
.L_36:
        /*0254*/ 	.word	0x00000950


	//   ....[1]....
        /*0258*/ 	.word	0x00001160


	//   ....[2]....
        /*025c*/ 	.word	0x00003c40


	//   ....[3]....
        /*0260*/ 	.word	0x000041a0


	//   ....[4]....
        /*0264*/ 	.word	0x00005220


	//----- nvinfo : EIATTR_MAX_THREADS
	.align		4
.L_37:
        /*0268*/ 	.byte	0x04, 0x05
        /*026a*/ 	.short	(.L_39 - .L_38)
.L_38:
        /*026c*/ 	.word	0x00000180
        /*0270*/ 	.word	0x00000001
        /*0274*/ 	.word	0x00000001


	//----- nvinfo : EIATTR_CRS_STACK_SIZE
	.align		4
.L_39:
        /*0278*/ 	.byte	0x04, 0x1e
        /*027a*/ 	.short	(.L_41 - .L_40)
.L_40:
        /*027c*/ 	.word	0x00000000


	//----- nvinfo : EIATTR_CBANK_PARAM_SIZE
	.align		4
.L_41:
        /*0280*/ 	.byte	0x03, 0x19
        /*0282*/ 	.short	0x0470


	//----- nvinfo : EIATTR_PARAM_CBANK
	.align		4
        /*0284*/ 	.byte	0x04, 0x0a
        /*0286*/ 	.short	(.L_43 - .L_42)
	.align		4
.L_42:
        /*0288*/ 	.word	index@(.nv.constant0._ZN7cutlass13device_kernelINS_4gemm6kernel13GemmUniversalIN4cute5tupleIJiiiiEEENS1_10collective13CollectiveMmaINS1_34MainloopSm90TmaGmmaWarpSpecializedILi4ENS5_IJNS4_1CILi2EEENSA_ILi1EEESC_EEENS1_35KernelTmaWarpSpecializedCooperativeEEENS5_IJNSA_ILi384EEENSA_ILi8EEENSA_ILi128EEEEEEaNS5_IJlSC_lEEEaSK_NS4_8TiledMMAINS4_8MMA_AtomIJNS4_4SM904GMMA25MMA_64x8x32_S32S8S8_SS_TNEEEENS4_6LayoutISD_NS5_IJSC_NSA_ILi0EEESS_EEEEENS5_IJNS4_10UnderscoreESV_SV_EEEEENS4_13SM90_TMA_LOADENS4_14ComposedLayoutINS4_7SwizzleILi3ELi4ELi3EEENS4_18smem_ptr_flag_bitsILi8EEENSR_INS5_IJSH_SI_EEENS5_IJSI_SC_EEEEEEEvNS4_8identityENS4_23SM90_TMA_LOAD_MULTICASTES17_vS18_EENS_8epilogue10collective6detail29Sm90TmaWarpSpecializedAdapterINS1C_15DefaultEpilogueIaSK_SK_NS1B_6thread17LinearCombinationIaLi1EiiLNS1G_9ScaleType4KindE0ELNS_15FloatRoundStyleE2EaEENS1_15EpilogueDefaultEEEEEvvEEEEvNT_6ParamsE)
        /*028c*/ 	.short	0x0210
        /*028e*/ 	.short	0x0470


	//----- nvinfo : EIATTR_SW_WAR
	.align		4
.L_43:
        /*0290*/ 	.byte	0x04, 0x36
        /*0292*/ 	.short	(.L_45 - .L_44)
.L_44:
        /*0294*/ 	.word	0x00000008
.L_45:


//--------------------- .nv.callgraph             --------------------------
	.section	.nv.callgraph,"",@"SHT_CUDA_CALLGRAPH"
	.align	4
	.sectionentsize	8
	.align		4
        /*0000*/ 	.word	0x00000000
	.align		4
        /*0004*/ 	.word	0xffffffff
	.align		4
        /*0008*/ 	.word	index@(_ZN7cutlass13device_kernelINS_4gemm6kernel13GemmUniversalIN4cute5tupleIJiiiiEEENS1_10collective13CollectiveMmaINS1_34MainloopSm90TmaGmmaWarpSpecializedILi4ENS5_IJNS4_1CILi2EEENSA_ILi1EEESC_EEENS1_35KernelTmaWarpSpecializedCooperativeEEENS5_IJNSA_ILi384EEENSA_ILi8EEENSA_ILi128EEEEEEaNS5_IJlSC_lEEEaSK_NS4_8TiledMMAINS4_8MMA_AtomIJNS4_4SM904GMMA25MMA_64x8x32_S32S8S8_SS_TNEEEENS4_6LayoutISD_NS5_IJSC_NSA_ILi0EEESS_EEEEENS5_IJNS4_10UnderscoreESV_SV_EEEEENS4_13SM90_TMA_LOADENS4_14ComposedLayoutINS4_7SwizzleILi3ELi4ELi3EEENS4_18smem_ptr_flag_bitsILi8EEENSR_INS5_IJSH_SI_EEENS5_IJSI_SC_EEEEEEEvNS4_8identityENS4_23SM90_TMA_LOAD_MULTICASTES17_vS18_EENS_8epilogue10collective6detail29Sm90TmaWarpSpecializedAdapterINS1C_15DefaultEpilogueIaSK_SK_NS1B_6thread17LinearCombinationIaLi1EiiLNS1G_9ScaleType4KindE0ELNS_15FloatRoundStyleE2EaEENS1_15EpilogueDefaultEEEEEvvEEEEvNT_6ParamsE)
	.align		4
        /*000c*/ 	.word	index@(__assertfail)
	.align		4
        /*0010*/ 	.word	0x00000000
	.align		4
        /*0014*/ 	.word	0xfffffffe
	.align		4
        /*0018*/ 	.word	0x00000000
	.align		4
        /*001c*/ 	.word	0xfffffffd
	.align		4
        /*0020*/ 	.word	0x00000000
	.align		4
        /*0024*/ 	.word	0xfffffffc


//--------------------- .nv.constant4             --------------------------
	.section	.nv.constant4,"a",@progbits
	.align	8
	.align		8
.nv.constant4:
        /*0000*/ 	.dword	__assertfail
	.align		8
        /*0008*/ 	.dword	__unnamed_1
	.align		8
        /*0010*/ 	.dword	_ZN40_INTERNAL_8354a863_4_k_cu_ec104c59_108124cuda3std3__45__cpo5beginE
	.align		8
        /*0018*/ 	.dword	_ZN40_INTERNAL_8354a863_4_k_cu_ec104c59_108124cuda3std3__45__cpo3endE
	.align		8
        /*0020*/ 	.dword	_ZN40_INTERNAL_8354a863_4_k_cu_ec104c59_108124cuda3std3__45__cpo6cbeginE
	.align		8
        /*0028*/ 	.dword	_ZN40_INTERNAL_8354a863_4_k_cu_ec104c59_108124cuda3std3__45__cpo4cendE
	.align		8
        /*0030*/ 	.dword	_ZN40_INTERNAL_8354a863_4_k_cu_ec104c59_108124cuda3std3__442_GLOBAL__N__8354a863_4_k_cu_ec104c59_108126ignoreE
	.align		8
        /*0038*/ 	.dword	_ZN40_INTERNAL_8354a863_4_k_cu_ec104c59_108124cuda3std3__419piecewise_constructE
	.align		8
        /*0040*/ 	.dword	_ZN40_INTERNAL_8354a863_4_k_cu_ec104c59_108124cuda3std3__48in_placeE
	.align		8
        /*0048*/ 	.dword	_ZN40_INTERNAL_8354a863_4_k_cu_ec104c59_108124cuda3std6ranges3__45__cpo4swapE
	.align		8
        /*0050*/ 	.dword	_ZN40_INTERNAL_8354a863_4_k_cu_ec104c59_108124cuda3std6ranges3__45__cpo9iter_moveE
	.align		8
        /*0058*/ 	.dword	_ZN40_INTERNAL_8354a863_4_k_cu_ec104c59_108124cute7productE
	.align		8
        /*0060*/ 	.dword	_ZN40_INTERNAL_8354a863_4_k_cu_ec104c59_108124cute1_E
	.align		8
        /*0068*/ 	.dword	$str$22
	.align		8
        /*0070*/ 	.dword	$str$23


//--------------------- .text._ZN7cutlass13device_kernelINS_4gemm6kernel13GemmUniversalIN4cute5tupleIJiiiiEEENS1_10collective13CollectiveMmaINS1_34MainloopSm90TmaGmmaWarpSpecializedILi4ENS5_IJNS4_1CILi2EEENSA_ILi1EEESC_EEENS1_35KernelTmaWarpSpecializedCooperativeEEENS5_IJNSA_ILi384EEENSA_ILi8EEENSA_ILi128EEEEEEaNS5_IJlSC_lEEEaSK_NS4_8TiledMMAINS4_8MMA_AtomIJNS4_4SM904GMMA25MMA_64x8x32_S32S8S8_SS_TNEEEENS4_6LayoutISD_NS5_IJSC_NSA_ILi0EEESS_EEEEENS5_IJNS4_10UnderscoreESV_SV_EEEEENS4_13SM90_TMA_LOADENS4_14ComposedLayoutINS4_7SwizzleILi3ELi4ELi3EEENS4_18smem_ptr_flag_bitsILi8EEENSR_INS5_IJSH_SI_EEENS5_IJSI_SC_EEEEEEEvNS4_8identityENS4_23SM90_TMA_LOAD_MULTICASTES17_vS18_EENS_8epilogue10collective6detail29Sm90TmaWarpSpecializedAdapterINS1C_15DefaultEpilogueIaSK_SK_NS1B_6thread17LinearCombinationIaLi1EiiLNS1G_9ScaleType4KindE0ELNS_15FloatRoundStyleE2EaEENS1_15EpilogueDefaultEEEEEvvEEEEvNT_6ParamsE --------------------------
	.section	.text._ZN7cutlass13device_kernelINS_4gemm6kernel13GemmUniversalIN4cute5tupleIJiiiiEEENS1_10collective13CollectiveMmaINS1_34MainloopSm90TmaGmmaWarpSpecializedILi4ENS5_IJNS4_1CILi2EEENSA_ILi1EEESC_EEENS1_35KernelTmaWarpSpecializedCooperativeEEENS5_IJNSA_ILi384EEENSA_ILi8EEENSA_ILi128EEEEEEaNS5_IJlSC_lEEEaSK_NS4_8TiledMMAINS4_8MMA_AtomIJNS4_4SM904GMMA25MMA_64x8x32_S32S8S8_SS_TNEEEENS4_6LayoutISD_NS5_IJSC_NSA_ILi0EEESS_EEEEENS5_IJNS4_10UnderscoreESV_SV_EEEEENS4_13SM90_TMA_LOADENS4_14ComposedLayoutINS4_7SwizzleILi3ELi4ELi3EEENS4_18smem_ptr_flag_bitsILi8EEENSR_INS5_IJSH_SI_EEENS5_IJSI_SC_EEEEEEEvNS4_8identityENS4_23SM90_TMA_LOAD_MULTICASTES17_vS18_EENS_8epilogue10collective6detail29Sm90TmaWarpSpecializedAdapterINS1C_15DefaultEpilogueIaSK_SK_NS1B_6thread17LinearCombinationIaLi1EiiLNS1G_9ScaleType4KindE0ELNS_15FloatRoundStyleE2EaEENS1_15EpilogueDefaultEEEEEvvEEEEvNT_6ParamsE,"ax",@progbits
	.align	128
.text._ZN7cutlass13device_kernelINS_4gemm6kernel13GemmUniversalIN4cute5tupleIJiiiiEEENS1_10collective13CollectiveMmaINS1_34MainloopSm90TmaGmmaWarpSpecializedILi4ENS5_IJNS4_1CILi2EEENSA_ILi1EEESC_EEENS1_35KernelTmaWarpSpecializedCooperativeEEENS5_IJNSA_ILi384EEENSA_ILi8EEENSA_ILi128EEEEEEaNS5_IJlSC_lEEEaSK_NS4_8TiledMMAINS4_8MMA_AtomIJNS4_4SM904GMMA25MMA_64x8x32_S32S8S8_SS_TNEEEENS4_6LayoutISD_NS5_IJSC_NSA_ILi0EEESS_EEEEENS5_IJNS4_10UnderscoreESV_SV_EEEEENS4_13SM90_TMA_LOADENS4_14ComposedLayoutINS4_7SwizzleILi3ELi4ELi3EEENS4_18smem_ptr_flag_bitsILi8EEENSR_INS5_IJSH_SI_EEENS5_IJSI_SC_EEEEEEEvNS4_8identityENS4_23SM90_TMA_LOAD_MULTICASTES17_vS18_EENS_8epilogue10collective6detail29Sm90TmaWarpSpecializedAdapterINS1C_15DefaultEpilogueIaSK_SK_NS1B_6thread17LinearCombinationIaLi1EiiLNS1G_9ScaleType4KindE0ELNS_15FloatRoundStyleE2EaEENS1_15EpilogueDefaultEEEEEvvEEEEvNT_6ParamsE:
        .type           _ZN7cutlass13device_kernelINS_4gemm6kernel13GemmUniversalIN4cute5tupleIJiiiiEEENS1_10collective13CollectiveMmaINS1_34MainloopSm90TmaGmmaWarpSpecializedILi4ENS5_IJNS4_1CILi2EEENSA_ILi1EEESC_EEENS1_35KernelTmaWarpSpecializedCooperativeEEENS5_IJNSA_ILi384EEENSA_ILi8EEENSA_ILi128EEEEEEaNS5_IJlSC_lEEEaSK_NS4_8TiledMMAINS4_8MMA_AtomIJNS4_4SM904GMMA25MMA_64x8x32_S32S8S8_SS_TNEEEENS4_6LayoutISD_NS5_IJSC_NSA_ILi0EEESS_EEEEENS5_IJNS4_10UnderscoreESV_SV_EEEEENS4_13SM90_TMA_LOADENS4_14ComposedLayoutINS4_7SwizzleILi3ELi4ELi3EEENS4_18smem_ptr_flag_bitsILi8EEENSR_INS5_IJSH_SI_EEENS5_IJSI_SC_EEEEEEEvNS4_8identityENS4_23SM90_TMA_LOAD_MULTICASTES17_vS18_EENS_8epilogue10collective6detail29Sm90TmaWarpSpecializedAdapterINS1C_15DefaultEpilogueIaSK_SK_NS1B_6thread17LinearCombinationIaLi1EiiLNS1G_9ScaleType4KindE0ELNS_15FloatRoundStyleE2EaEENS1_15EpilogueDefaultEEEEEvvEEEEvNT_6ParamsE,@function
        .size           _ZN7cutlass13device_kernelINS_4gemm6kernel13GemmUniversalIN4cute5tupleIJiiiiEEENS1_10collective13CollectiveMmaINS1_34MainloopSm90TmaGmmaWarpSpecializedILi4ENS5_IJNS4_1CILi2EEENSA_ILi1EEESC_EEENS1_35KernelTmaWarpSpecializedCooperativeEEENS5_IJNSA_ILi384EEENSA_ILi8EEENSA_ILi128EEEEEEaNS5_IJlSC_lEEEaSK_NS4_8TiledMMAINS4_8MMA_AtomIJNS4_4SM904GMMA25MMA_64x8x32_S32S8S8_SS_TNEEEENS4_6LayoutISD_NS5_IJSC_NSA_ILi0EEESS_EEEEENS5_IJNS4_10UnderscoreESV_SV_EEEEENS4_13SM90_TMA_LOADENS4_14ComposedLayoutINS4_7SwizzleILi3ELi4ELi3EEENS4_18smem_ptr_flag_bitsILi8EEENSR_INS5_IJSH_SI_EEENS5_IJSI_SC_EEEEEEEvNS4_8identityENS4_23SM90_TMA_LOAD_MULTICASTES17_vS18_EENS_8epilogue10collective6detail29Sm90TmaWarpSpecializedAdapterINS1C_15DefaultEpilogueIaSK_SK_NS1B_6thread17LinearCombinationIaLi1EiiLNS1G_9ScaleType4KindE0ELNS_15FloatRoundStyleE2EaEENS1_15EpilogueDefaultEEEEEvvEEEEvNT_6ParamsE,(.L_x_81 - _ZN7cutlass13device_kernelINS_4gemm6kernel13GemmUniversalIN4cute5tupleIJiiiiEEENS1_10collective13CollectiveMmaINS1_34MainloopSm90TmaGmmaWarpSpecializedILi4ENS5_IJNS4_1CILi2EEENSA_ILi1EEESC_EEENS1_35KernelTmaWarpSpecializedCooperativeEEENS5_IJNSA_ILi384EEENSA_ILi8EEENSA_ILi128EEEEEEaNS5_IJlSC_lEEEaSK_NS4_8TiledMMAINS4_8MMA_AtomIJNS4_4SM904GMMA25MMA_64x8x32_S32S8S8_SS_TNEEEENS4_6LayoutISD_NS5_IJSC_NSA_ILi0EEESS_EEEEENS5_IJNS4_10UnderscoreESV_SV_EEEEENS4_13SM90_TMA_LOADENS4_14ComposedLayoutINS4_7SwizzleILi3ELi4ELi3EEENS4_18smem_ptr_flag_bitsILi8EEENSR_INS5_IJSH_SI_EEENS5_IJSI_SC_EEEEEEEvNS4_8identityENS4_23SM90_TMA_LOAD_MULTICASTES17_vS18_EENS_8epilogue10collective6detail29Sm90TmaWarpSpecializedAdapterINS1C_15DefaultEpilogueIaSK_SK_NS1B_6thread17LinearCombinationIaLi1EiiLNS1G_9ScaleType4KindE0ELNS_15FloatRoundStyleE2EaEENS1_15EpilogueDefaultEEEEEvvEEEEvNT_6ParamsE)
        .other          _ZN7cutlass13device_kernelINS_4gemm6kernel13GemmUniversalIN4cute5tupleIJiiiiEEENS1_10collective13CollectiveMmaINS1_34MainloopSm90TmaGmmaWarpSpecializedILi4ENS5_IJNS4_1CILi2EEENSA_ILi1EEESC_EEENS1_35KernelTmaWarpSpecializedCooperativeEEENS5_IJNSA_ILi384EEENSA_ILi8EEENSA_ILi128EEEEEEaNS5_IJlSC_lEEEaSK_NS4_8TiledMMAINS4_8MMA_AtomIJNS4_4SM904GMMA25MMA_64x8x32_S32S8S8_SS_TNEEEENS4_6LayoutISD_NS5_IJSC_NSA_ILi0EEESS_EEEEENS5_IJNS4_10UnderscoreESV_SV_EEEEENS4_13SM90_TMA_LOADENS4_14ComposedLayoutINS4_7SwizzleILi3ELi4ELi3EEENS4_18smem_ptr_flag_bitsILi8EEENSR_INS5_IJSH_SI_EEENS5_IJSI_SC_EEEEEEEvNS4_8identityENS4_23SM90_TMA_LOAD_MULTICASTES17_vS18_EENS_8epilogue10collective6detail29Sm90TmaWarpSpecializedAdapterINS1C_15DefaultEpilogueIaSK_SK_NS1B_6thread17LinearCombinationIaLi1EiiLNS1G_9ScaleType4KindE0ELNS_15FloatRoundStyleE2EaEENS1_15EpilogueDefaultEEEEEvvEEEEvNT_6ParamsE,@"STO_CUDA_ENTRY STV_DEFAULT"
_ZN7cutlass13device_kernelINS_4gemm6kernel13GemmUniversalIN4cute5tupleIJiiiiEEENS1_10collective13CollectiveMmaINS1_34MainloopSm90TmaGmmaWarpSpecializedILi4ENS5_IJNS4_1CILi2EEENSA_ILi1EEESC_EEENS1_35KernelTmaWarpSpecializedCooperativeEEENS5_IJNSA_ILi384EEENSA_ILi8EEENSA_ILi128EEEEEEaNS5_IJlSC_lEEEaSK_NS4_8TiledMMAINS4_8MMA_AtomIJNS4_4SM904GMMA25MMA_64x8x32_S32S8S8_SS_TNEEEENS4_6LayoutISD_NS5_IJSC_NSA_ILi0EEESS_EEEEENS5_IJNS4_10UnderscoreESV_SV_EEEEENS4_13SM90_TMA_LOADENS4_14ComposedLayoutINS4_7SwizzleILi3ELi4ELi3EEENS4_18smem_ptr_flag_bitsILi8EEENSR_INS5_IJSH_SI_EEENS5_IJSI_SC_EEEEEEEvNS4_8identityENS4_23SM90_TMA_LOAD_MULTICASTES17_vS18_EENS_8epilogue10collective6detail29Sm90TmaWarpSpecializedAdapterINS1C_15DefaultEpilogueIaSK_SK_NS1B_6thread17LinearCombinationIaLi1EiiLNS1G_9ScaleType4KindE0ELNS_15FloatRoundStyleE2EaEENS1_15EpilogueDefaultEEEEEvvEEEEvNT_6ParamsE:
[----:B------:R-:W0:Y:S01]  /*0000*/  LDC R1, c[0x0][0x28] ;  /* 0x00000a00ff017b82 */ /* 0x000e220000000800 */
[----:B------:R-:W1:Y:S01]  /*0010*/  S2R R16, SR_TID.X ;  /* 0x0000000000107919 */ /* 0x000e620000002100 */
[----:B------:R-:W-:Y:S01]  /*0020*/  ELECT P0, URZ, PT ;  /* 0x00000000003f782f */ /* 0x000fe20003800000 */
[----:B------:R-:W-:Y:S01]  /*0030*/  BSSY B0, `(.L_x_0) ;  /* 0x000000f000007945 */ /* 0x000fe20003800000 */
[--C-:B-1----:R-:W-:Y:S02]  /*0040*/  SHF.R.U32.HI R0, RZ, 0x5, R16.reuse ;  /* 0x00000005ff007819 */ /* 0x102fe40000011610 */
[----:B------:R-:W-:-:S03]  /*0050*/  SHF.R.U32.HI R2, RZ, 0x7, R16 ;  /* 0x00000007ff027819 */ /* 0x000fc60000011610 */
[----:B------:R-:W1:Y:S04]  /*0060*/  SHFL.IDX PT, R3, R0, RZ, 0x1f ;  /* 0x00001fff00037589 */ /* 0x000e6800000e0000 */
[----:B------:R2:W3:Y:S01]  /*0070*/  SHFL.IDX PT, R6, R2, RZ, 0x1f ;  /* 0x00001fff02067589 */ /* 0x0004e200000e0000 */
[----:B-1----:R-:W-:-:S13]  /*0080*/  ISETP.NE.OR P0, PT, R3, RZ, !P0 ;  /* 0x000000ff0300720c */ /* 0x002fda0004705670 */
[----:B0-23--:R-:W-:Y:S05]  /*0090*/  @P0 BRA `(.L_x_1) ;  /* 0x0000000000200947 */ /* 0x00dfea0003800000 */
[----:B------:R-:W-:Y:S02]  /*00a0*/  ULDC.64 UR4, c[0x0][0x198] ;  /* 0x0000660000047ab9 */ /* 0x000fe40000000a00 */
[----:B------:R-:W-:Y:S02]  /*00b0*/  UIADD3 UR6, UP0, UR4, 0xf0, URZ ;  /* 0x000000f004067890 */ /* 0x000fe4000ff1e03f */
[----:B------:R-:W-:Y:S02]  /*00c0*/  UIADD3 UR4, UP1, UR4, 0x1f0, URZ ;  /* 0x000001f004047890 */ /* 0x000fe4000ff3e03f */
[----:B------:R-:W-:Y:S02]  /*00d0*/  UIADD3.X UR7, URZ, UR5, URZ, UP0, !UPT ;  /* 0x000000053f077290 */ /* 0x000fe400087fe43f */
[----:B------:R-:W-:-:S07]  /*00e0*/  UIADD3.X UR5, URZ, UR5, URZ, UP1, !UPT ;  /* 0x000000053f057290 */ /* 0x000fce0008ffe43f */
[----:B------:R0:W-:Y:S02]  /*00f0*/  UTMACCTL.PF [UR6] ;  /* 0x00000000060079b9 */ /* 0x0001e40008040000 */
[----:B------:R0:W-:Y:S02]  /*0100*/  UTMACCTL.PF [UR4] ;  /* 0x00000000040079b9 */ /* 0x0001e40008040000 */
[----:B0-----:R-:W-:Y:S01]  /*0110*/  NOP ;  /* 0x0000000000007918 */ /* 0x001fe20000000000 */
.L_x_1:
[----:B------:R-:W-:Y:S05]  /*0120*/  BSYNC B0 ;  /* 0x0000000000007941 */ /* 0x000fea0003800000 */
.L_x_0:
[----:B------:R-:W0:Y:S02]  /*0130*/  SHFL.IDX PT, R4, R0, RZ, 0x1f ;  /* 0x00001fff00047589 */ /* 0x000e2400000e0000 */
[----:B0-----:R-:W-:-:S13]  /*0140*/  ISETP.NE.AND P0, PT, R4, RZ, PT ;  /* 0x000000ff0400720c */ /* 0x001fda0003f05270 */
[----:B------:R-:W-:Y:S05]  /*0150*/  @P0 BRA `(.L_x_2) ;  /* 0x0000000000580947 */ /* 0x000fea0003800000 */
[----:B------:R-:W0:Y:S01]  /*0160*/  S2UR UR8, SR_CgaCtaId ;  /* 0x00000000000879c3 */ /* 0x000e220000008800 */
[----:B------:R-:W-:Y:S01]  /*0170*/  UMOV UR4, 0x400 ;  /* 0x0000040000047882 */ /* 0x000fe20000000000 */
[----:B------:R-:W-:Y:S01]  /*0180*/  UMOV UR5, 0x1 ;  /* 0x0000000100057882 */ /* 0x000fe20000000000 */
[----:B------:R-:W-:Y:S01]  /*0190*/  UMOV UR6, 0x4 ;  /* 0x0000000400067882 */ /* 0x000fe20000000000 */
[----:B------:R-:W-:Y:S01]  /*01a0*/  ELECT P0, URZ, PT ;  /* 0x00000000003f782f */ /* 0x000fe20003800000 */
[----:B------:R-:W-:-:S04]  /*01b0*/  UIADD3 UR6, -UR6, 0x100000, URZ ;  /* 0x0010000006067890 */ /* 0x000fc8000fffe13f */
[----:B------:R-:W-:Y:S02]  /*01c0*/  USHF.L.U32 UR7, UR6, 0xb, URZ ;  /* 0x0000000b06077899 */ /* 0x000fe4000800063f */
[----:B------:R-:W-:Y:S02]  /*01d0*/  USHF.L.U32 UR6, UR6, 0x1, URZ ;  /* 0x0000000106067899 */ /* 0x000fe4000800063f */
[----:B0-----:R-:W-:Y:S02]  /*01e0*/  ULEA UR8, UR8, UR4, 0x18 ;  /* 0x0000000408087291 */ /* 0x001fe4000f8ec03f */
[----:B------:R-:W-:-:S04]  /*01f0*/  UIADD3 UR4, -UR5, 0x100000, URZ ;  /* 0x0010000005047890 */ /* 0x000fc8000fffe13f */
[----:B------:R-:W-:Y:S02]  /*0200*/  USHF.L.U32 UR5, UR4, 0xb, URZ ;  /* 0x0000000b04057899 */ /* 0x000fe4000800063f */
[----:B------:R-:W-:Y:S01]  /*0210*/  USHF.L.U32 UR4, UR4, 0x1, URZ ;  /* 0x0000000104047899 */ /* 0x000fe2000800063f */
[----:B------:R-:W0:Y:S11]  /*0220*/  FENCE.VIEW.ASYNC.S ;  /* 0x00000000000073c6 */ /* 0x000e360000000000 */
[----:B0-----:R0:W1:Y:S01]  /*0230*/  SYNCS.EXCH.64 URZ, [UR8], UR4 ;  /* 0x00000004083f75b2 */ /* 0x0010620008000100 */
[----:B------:R0:W2:Y:S01]  /*0240*/  SYNCS.EXCH.64 URZ, [UR8+0x20], UR6 ;  /* 0x00002006083f75b2 */ /* 0x0000a20008000100 */
[----:B------:R0:W3:Y:S01]  /*0250*/  SYNCS.EXCH.64 URZ, [UR8+0x8], UR4 ;  /* 0x00000804083f75b2 */ /* 0x0000e20008000100 */
[----:B------:R0:W4:Y:S01]  /*0260*/  SYNCS.EXCH.64 URZ, [UR8+0x28], UR6 ;  /* 0x00002806083f75b2 */ /* 0x0001220008000100 */
[----:B------:R0:W0:Y:S01]  /*0270*/  SYNCS.EXCH.64 URZ, [UR8+0x10], UR4 ;  /* 0x00001004083f75b2 */ /* 0x0000220008000100 */
[----:B------:R0:W0:Y:S01]  /*0280*/  SYNCS.EXCH.64 URZ, [UR8+0x30], UR6 ;  /* 0x00003006083f75b2 */ /* 0x0000220008000100 */
[----:B------:R0:W0:Y:S01]  /*0290*/  SYNCS.EXCH.64 URZ, [UR8+0x18], UR4 ;  /* 0x00001804083f75b2 */ /* 0x0000220008000100 */
[----:B------:R0:W0:Y:S01]  /*02a0*/  SYNCS.EXCH.64 URZ, [UR8+0x38], UR6 ;  /* 0x00003806083f75b2 */ /* 0x0000220008000100 */
[----:B------:R-:W-:Y:S01]  /*02b0*/  NOP ;  /* 0x0000000000007918 */ /* 0x000fe20000000000 */
.L_x_2:
[----:B------:R-:W-:Y:S01]  /*02c0*/  SHF.R.S32.HI R5, RZ, 0x1f, R16 ;  /* 0x0000001fff057819 */ /* 0x000fe20000011410 */
[----:B------:R-:W5:Y:S01]  /*02d0*/  SHFL.IDX PT, R0, R0, RZ, 0x1f ;  /* 0x00001fff00007589 */ /* 0x000f6200000e0000 */
[----:B0-----:R-:W0:Y:S01]  /*02e0*/  S2UR UR8, SR_CTAID.X ;  /* 0x00000000000879c3 */ /* 0x001e220000002500 */
[----:B------:R-:W-:Y:S02]  /*02f0*/  ELECT P0, URZ, PT ;  /* 0x00000000003f782f */ /* 0x000fe40003800000 */
[----:B------:R-:W-:Y:S01]  /*0300*/  LEA.HI R5, R5, R16, RZ, 0x7 ;  /* 0x0000001005057211 */ /* 0x000fe200078f38ff */
[----:B------:R-:W1:Y:S01]  /*0310*/  S2R R2, SR_CTAID.Y ;  /* 0x0000000000027919 */ /* 0x000e620000002600 */
[----:B------:R-:W-:Y:S01]  /*0320*/  SHF.R.S32.HI R9, RZ, 0x1f, R4 ;  /* 0x0000001fff097819 */ /* 0x000fe20000011404 */
[----:B------:R-:W-:Y:S01]  /*0330*/  ULDC UR4, c[0x0][0x150] ;  /* 0x0000540000047ab9 */ /* 0x000fe20000000800 */
[----:B------:R-:W-:Y:S01]  /*0340*/  LOP3.LUT R5, R5, 0xffffff80, RZ, 0xc0, !PT ;  /* 0xffffff8005057812 */ /* 0x000fe200078ec0ff */
[----:B------:R-:W-:Y:S01]  /*0350*/  NOP ;  /* 0x0000000000007918 */ /* 0x000fe20000000000 */
[----:B------:R-:W-:Y:S01]  /*0360*/  LEA.HI R9, R9, R4, RZ, 0x2 ;  /* 0x0000000409097211 */ /* 0x000fe200078f10ff */
[----:B------:R-:W2:Y:S01]  /*0370*/  LDC R10, c[0x0][0x144] ;  /* 0x00005100ff0a7b82 */ /* 0x000ea20000000800 */
[----:B------:R-:W-:Y:S01]  /*0380*/  NOP ;  /* 0x0000000000007918 */ /* 0x000fe20000000000 */
[----:B------:R-:W-:Y:S01]  /*0390*/  IMAD.IADD R7, R16, 0x1, -R5 ;  /* 0x0000000110077824 */ /* 0x000fe200078e0a05 */
[----:B------:R-:W-:Y:S01]  /*03a0*/  LOP3.LUT R9, R9, 0x3ffffffc, RZ, 0xc0, !PT ;  /* 0x3ffffffc09097812 */ /* 0x000fe200078ec0ff */
[----:B------:R-:W-:Y:S01]  /*03b0*/  IMAD.MOV.U32 R24, RZ, RZ, 0x1 ;  /* 0x00000001ff187424 */ /* 0x000fe200078e00ff */
[----:B------:R-:W-:-:S02]  /*03c0*/  ISETP.NE.AND P3, PT, R6, RZ, PT ;  /* 0x000000ff0600720c */ /* 0x000fc40003f65270 */
[----:B------:R-:W-:Y:S01]  /*03d0*/  SHF.R.S32.HI R8, RZ, 0x1f, R7 ;  /* 0x0000001fff087819 */ /* 0x000fe20000011407 */
[----:B------:R-:W-:Y:S01]  /*03e0*/  IMAD.IADD R4, R4, 0x1, -R9 ;  /* 0x0000000104047824 */ /* 0x000fe200078e0a09 */
[----:B------:R-:W3:Y:S02]  /*03f0*/  LDC R12, c[0x0][0x140] ;  /* 0x00005000ff0c7b82 */ /* 0x000ee40000000800 */
[----:B------:R-:W-:Y:S02]  /*0400*/  LEA.HI R8, R8, R7, RZ, 0x3 ;  /* 0x0000000708087211 */ /* 0x000fe400078f18ff */
[----:B-----5:R-:W-:Y:S02]  /*0410*/  ISETP.NE.OR P0, PT, R0, RZ, !P0 ;  /* 0x000000ff0000720c */ /* 0x020fe40004705670 */
[--C-:B------:R-:W-:Y:S02]  /*0420*/  SHF.R.S32.HI R0, RZ, 0x3, R8.reuse ;  /* 0x00000003ff007819 */ /* 0x100fe40000011408 */
[----:B------:R-:W-:-:S02]  /*0430*/  SHF.R.S32.HI R5, RZ, 0x1f, R8 ;  /* 0x0000001fff057819 */ /* 0x000fc40000011408 */
[----:B0-----:R-:W-:Y:S02]  /*0440*/  I2FP.F32.U32 R8, UR8 ;  /* 0x0000000800087c45 */ /* 0x001fe40008201000 */
[----:B------:R-:W-:-:S03]  /*0450*/  LEA.HI R5, R5, R0, RZ, 0x2 ;  /* 0x0000000005057211 */ /* 0x000fc600078f10ff */
[----:B------:R-:W-:Y:S01]  /*0460*/  FMUL R8, R8, UR4 ;  /* 0x0000000408087c20 */ /* 0x000fe20008400000 */
[----:B------:R-:W-:Y:S01]  /*0470*/  LOP3.LUT R5, R5, 0xfffffffc, RZ, 0xc0, !PT ;  /* 0xfffffffc05057812 */ /* 0x000fe200078ec0ff */
[----:B------:R-:W-:Y:S01]  /*0480*/  VOTEU.ALL UP0, P0 ;  /* 0x00000000003f7886 */ /* 0x000fe20000000000 */
[----:B------:R-:W-:Y:S01]  /*0490*/  ULDC UR4, c[0x0][0x154] ;  /* 0x0000550000047ab9 */ /* 0x000fe20000000800 */
[----:B------:R-:W-:Y:S02]  /*04a0*/  VOTEU.ALL UP1, P0 ;  /* 0x00000000003f7886 */ /* 0x000fe40000020000 */
[----:B------:R-:W0:Y:S01]  /*04b0*/  F2I.U32.TRUNC.NTZ R8, R8 ;  /* 0x0000000800087305 */ /* 0x000e22000020f000 */
[----:B------:R-:W-:Y:S01]  /*04c0*/  IMAD.IADD R5, R0, 0x1, -R5 ;  /* 0x0000000100057824 */ /* 0x000fe200078e0a05 */
[----:B------:R-:W5:Y:S01]  /*04d0*/  @!UP0 S2UR UR7, SR_CgaCtaId ;  /* 0x00000000000789c3 */ /* 0x000f620000008800 */
[----:B------:R-:W-:Y:S01]  /*04e0*/  @!UP0 UMOV UR6, 0x400 ;  /* 0x0000040000068882 */ /* 0x000fe20000000000 */
[----:B---3--:R-:W-:Y:S01]  /*04f0*/  ISETP.EQ.U32.AND P2, PT, R12, 0x1, PT ;  /* 0x000000010c00780c */ /* 0x008fe20003f42070 */
[----:B------:R-:W-:Y:S01]  /*0500*/  IMAD R23, R4, 0x4, R5 ;  /* 0x0000000404177824 */ /* 0x000fe200078e0205 */
[----:B-1----:R-:W-:-:S04]  /*0510*/  I2FP.F32.U32 R4, R2 ;  /* 0x0000000200047245 */ /* 0x002fc80000201000 */
[----:B------:R-:W-:Y:S01]  /*0520*/  LEA.HI R0, R23, R23, RZ, 0x1 ;  /* 0x0000001717007211 */ /* 0x000fe200078f08ff */
[----:B------:R-:W-:Y:S01]  /*0530*/  FMUL R11, R4, UR4 ;  /* 0x00000004040b7c20 */ /* 0x000fe20008400000 */
[----:B------:R-:W1:Y:S01]  /*0540*/  LDC R5, c[0x0][0x148] ;  /* 0x00005200ff057b82 */ /* 0x000e620000000800 */
[----:B------:R-:W-:Y:S01]  /*0550*/  UMOV UR4, 0x20 ;  /* 0x0000002000047882 */ /* 0x000fe20000000000 */
[----:B0-----:R-:W-:Y:S01]  /*0560*/  IMAD.MOV R9, RZ, RZ, -R8 ;  /* 0x000000ffff097224 */ /* 0x001fe200078e0a08 */
[----:B------:R-:W-:Y:S02]  /*0570*/  LOP3.LUT R8, R0, 0xfffffffe, RZ, 0xc0, !PT ;  /* 0xfffffffe00087812 */ /* 0x000fe400078ec0ff */
[----:B------:R-:W0:Y:S01]  /*0580*/  F2I.U32.TRUNC.NTZ R11, R11 ;  /* 0x0000000b000b7305 */ /* 0x000e22000020f000 */
[----:B------:R-:W-:Y:S01]  /*0590*/  SHF.R.S32.HI R0, RZ, 0x1f, R3 ;  /* 0x0000001fff007819 */ /* 0x000fe20000011403 */
[----:B--2---:R-:W-:Y:S01]  /*05a0*/  IMAD R4, R10, R9, UR8 ;  /* 0x000000080a047e24 */ /* 0x004fe2000f8e0209 */
[----:B------:R-:W-:-:S04]  /*05b0*/  @!UP0 UIADD3 UR4, -UR4, 0x100000, URZ ;  /* 0x0010000004048890 */ /* 0x000fc8000fffe13f */
[----:B------:R-:W-:Y:S02]  /*05c0*/  @!UP0 USHF.L.U32 UR5, UR4, 0xb, URZ ;  /* 0x0000000b04058899 */ /* 0x000fe4000800063f */
[----:B------:R-:W-:Y:S01]  /*05d0*/  @!UP0 USHF.L.U32 UR4, UR4, 0x1, URZ ;  /* 0x0000000104048899 */ /* 0x000fe2000800063f */
[C---:B------:R-:W-:Y:S01]  /*05e0*/  IMAD.IADD R9, R23.reuse, 0x1, -R8 ;  /* 0x0000000117097824 */ /* 0x040fe200078e0a08 */
[----:B------:R-:W-:Y:S01]  /*05f0*/  LEA.HI R0, R0, R3, RZ, 0x2 ;  /* 0x0000000300007211 */ /* 0x000fe200078f10ff */
[----:B------:R-:W-:-:S03]  /*0600*/  IMAD.SHL.U32 R8, R23, 0x4, RZ ;  /* 0x0000000417087824 */ /* 0x000fc600078e00ff */
[----:B------:R-:W-:Y:S01]  /*0610*/  ISETP.NE.AND P4, PT, R9, R4, PT ;  /* 0x000000040900720c */ /* 0x000fe20003f85270 */
[----:B-----5:R-:W-:Y:S01]  /*0620*/  @!UP0 ULEA UR6, UR7, UR6, 0x18 ;  /* 0x0000000607068291 */ /* 0x020fe2000f8ec03f */
[----:B------:R-:W-:Y:S01]  /*0630*/  LOP3.LUT R0, R0, 0xfffffffc, RZ, 0xc0, !PT ;  /* 0xfffffffc00007812 */ /* 0x000fe200078ec0ff */
[----:B------:R-:W-:Y:S01]  /*0640*/  VOTEU.ALL UP0, P0 ;  /* 0x00000000003f7886 */ /* 0x000fe20000000000 */
[----:B------:R-:W-:Y:S01]  /*0650*/  LOP3.LUT R23, R23, 0xc, R8, 0x78, !PT ;  /* 0x0000000c17177812 */ /* 0x000fe200078e7808 */
[----:B0-----:R-:W-:Y:S01]  /*0660*/  IMAD.MOV R14, RZ, RZ, -R11 ;  /* 0x000000ffff0e7224 */ /* 0x001fe200078e0a0b */
[----:B------:R-:W-:Y:S01]  /*0670*/  LOP3.LUT P0, RZ, R7, 0x7, RZ, 0xc0, !PT ;  /* 0x0000000707ff7812 */ /* 0x000fe2000780c0ff */
[----:B------:R-:W-:Y:S02]  /*0680*/  IMAD.IADD R0, R3, 0x1, -R0 ;  /* 0x0000000103007824 */ /* 0x000fe400078e0a00 */
[----:B-1----:R-:W-:Y:S01]  /*0690*/  IMAD R9, R5, R14, R2 ;  /* 0x0000000e05097224 */ /* 0x002fe200078e0202 */
[----:B------:R-:W-:-:S03]  /*06a0*/  ISETP.LT.U32.AND P0, PT, R23, 0x2, !P0 ;  /* 0x000000021700780c */ /* 0x000fc60004701070 */
[----:B------:R-:W-:Y:S01]  /*06b0*/  @P4 LEA.HI R8, R23, R23, RZ, 0x1 ;  /* 0x0000001717084211 */ /* 0x000fe200078f08ff */
[----:B------:R-:W0:Y:S02]  /*06c0*/  FENCE.VIEW.ASYNC.S ;  /* 0x00000000000073c6 */ /* 0x000e240000000000 */
[----:B0-----:R0:W1:Y:S01]  /*06d0*/  @!UP0 SYNCS.EXCH.64 URZ, [UR6+0x50], UR4 ;  /* 0x00005004063f85b2 */ /* 0x0010620008000100 */
[C---:B------:R-:W-:Y:S02]  /*06e0*/  ISETP.NE.AND P1, PT, R0.reuse, 0x3, PT ;  /* 0x000000030000780c */ /* 0x040fe40003f25270 */
[----:B------:R-:W-:Y:S02]  /*06f0*/  @P4 SHF.R.S32.HI R8, RZ, 0x1, R8 ;  /* 0x00000001ff084819 */ /* 0x000fe40000011408 */
[----:B------:R-:W-:Y:S02]  /*0700*/  ISETP.EQ.OR P1, PT, R0, RZ, !P1 ;  /* 0x000000ff0000720c */ /* 0x000fe40004f22670 */
[----:B------:R-:W-:Y:S01]  /*0710*/  @P4 ISETP.NE.AND P5, PT, R8, R9, PT ;  /* 0x000000090800420c */ /* 0x000fe20003fa5270 */
[C---:B------:R-:W-:Y:S01]  /*0720*/  VIADD R8, R6.reuse, 0xffffffff ;  /* 0xffffffff06087836 */ /* 0x040fe20000000000 */
[----:B------:R-:W-:-:S02]  /*0730*/  ISETP.EQ.AND P1, PT, R6, RZ, P1 ;  /* 0x000000ff0600720c */ /* 0x000fc40000f22270 */
[----:B------:R-:W-:Y:S02]  /*0740*/  SEL R7, RZ, 0x1, !P0 ;  /* 0x00000001ff077807 */ /* 0x000fe40004000000 */
[----:B------:R-:W-:Y:S02]  /*0750*/  ISETP.GE.U32.AND P6, PT, R8, 0x2, PT ;  /* 0x000000020800780c */ /* 0x000fe40003fc6070 */
[----:B------:R-:W-:Y:S01]  /*0760*/  @P4 SEL R24, RZ, 0x1, P5 ;  /* 0x00000001ff184807 */ /* 0x000fe20002800000 */
[----:B------:R0:W2:Y:S01]  /*0770*/  @!UP1 SYNCS.EXCH.64 URZ, [UR6+0x58], UR4 ;  /* 0x00005804063f95b2 */ /* 0x0000a20008000100 */
[----:B------:R-:W-:Y:S01]  /*0780*/  SEL R17, RZ, 0x1, !P1 ;  /* 0x00000001ff117807 */ /* 0x000fe20004800000 */
[----:B------:R-:W-:Y:S01]  /*0790*/  NOP ;  /* 0x0000000000007918 */ /* 0x000fe20000000000 */
[----:B------:R-:W-:Y:S02]  /*07a0*/  LOP3.LUT R24, R24, R7, RZ, 0xc0, !PT ;  /* 0x0000000718187212 */ /* 0x000fe400078ec0ff */
[----:B------:R-:W-:Y:S01]  /*07b0*/  SEL R17, R17, 0x2, P6 ;  /* 0x0000000211117807 */ /* 0x000fe20003000000 */
[----:B0-----:R-:W-:Y:S06]  /*07c0*/  @!P2 BRA `(.L_x_3) ;  /* 0x000000000008a947 */ /* 0x001fec0003800000 */
[----:B-12-4-:R-:W-:Y:S01]  /*07d0*/  UCGABAR_ARV ;  /* 0x00000000000079c7 */ /* 0x016fe20008000000 */
[----:B------:R-:W-:Y:S05]  /*07e0*/  BRA `(.L_x_4) ;  /* 0x0000000000047947 */ /* 0x000fea0003800000 */
.L_x_3:
[----:B-12-4-:R-:W-:Y:S01]  /*07f0*/  NOP ;  /* 0x0000000000007918 */ /* 0x016fe20000000000 */
.L_x_4:
[----:B------:R-:W0:Y:S01]  /*0800*/  LDC R22, c[0x0][0x65c] ;  /* 0x00019700ff167b82 */ /* 0x000e220000000800 */
[----:B------:R-:W-:Y:S02]  /*0810*/  IMAD.U32 R6, RZ, RZ, UR8 ;  /* 0x00000008ff067e24 */ /* 0x000fe4000f8e00ff */
[----:B------:R-:W-:Y:S01]  /*0820*/  IMAD.MOV.U32 R7, RZ, RZ, RZ ;  /* 0x000000ffff077224 */ /* 0x000fe200078e00ff */
[----:B0-----:R-:W-:-:S04]  /*0830*/  ISETP.NE.AND P1, PT, R22, 0x1, PT ;  /* 0x000000011600780c */ /* 0x001fc80003f25270 */
[----:B------:R-:W-:-:S09]  /*0840*/  P2R R3, PR, RZ, 0x2 ;  /* 0x00000002ff037803 */ /* 0x000fd20000000000 */
[----:B------:R-:W0:Y:S01]  /*0850*/  @P1 LDC R19, c[0x0][0x10] ;  /* 0x00000400ff131b82 */ /* 0x000e220000000800 */
[----:B------:R-:W-:Y:S02]  /*0860*/  @P1 IMAD.MOV.U32 R3, RZ, RZ, RZ ;  /* 0x000000ffff031224 */ /* 0x000fe400078e00ff */
[----:B------:R-:W-:-:S05]  /*0870*/  @P1 IMAD.MOV.U32 R11, RZ, RZ, RZ ;  /* 0x000000ffff0b1224 */ /* 0x000fca00078e00ff */
[----:B------:R-:W1:Y:S01]  /*0880*/  @!P1 LDC R9, c[0x0][0xc] ;  /* 0x00000300ff099b82 */ /* 0x000e620000000800 */
[----:B0-----:R-:W-:-:S04]  /*0890*/  @P1 IMAD.WIDE.U32 R18, R19, UR8, R2 ;  /* 0x0000000813121c25 */ /* 0x001fc8000f8e0002 */
[----:B------:R-:W-:Y:S02]  /*08a0*/  @P1 IMAD.IADD R19, R19, 0x1, R11 ;  /* 0x0000000113131824 */ /* 0x000fe400078e020b */
[----:B-1----:R-:W-:-:S04]  /*08b0*/  @!P1 IMAD.WIDE.U32 R6, R2, R9, R6 ;  /* 0x0000000902069225 */ /* 0x002fc800078e0006 */
[----:B------:R-:W-:Y:S02]  /*08c0*/  @!P1 IMAD.MOV.U32 R18, RZ, RZ, R6 ;  /* 0x000000ffff129224 */ /* 0x000fe400078e0006 */
[----:B------:R-:W-:Y:S01]  /*08d0*/  @!P1 IMAD.MOV.U32 R19, RZ, RZ, R7 ;  /* 0x000000ffff139224 */ /* 0x000fe200078e0007 */
[----:B------:R-:W-:Y:S06]  /*08e0*/  @!P2 BRA `(.L_x_5) ;  /* 0x00000000000ca947 */ /* 0x000fec0003800000 */
[----:B------:R-:W-:Y:S01]  /*08f0*/  UCGABAR_WAIT ;  /* 0x0000000000007dc7 */ /* 0x000fe20008000000 */
[----:B------:R-:W-:Y:S01]  /*0900*/  CCTL.IVALL ;  /* 0x00000000ff00798f */ /* 0x000fe20002000000 */
[----:B------:R-:W-:Y:S05]  /*0910*/  BRA `(.L_x_6) ;  /* 0x0000000000047947 */ /* 0x000fea0003800000 */
.L_x_5:
[----:B------:R-:W-:Y:S06]  /*0920*/  BAR.SYNC.DEFER_BLOCKING 0x0 ;  /* 0x0000000000007b1d */ /* 0x000fec0000010000 */
.L_x_6:
[----:B------:R-:W-:Y:S05]  /*0930*/  @!P3 BRA `(.L_x_7) ;  /* 0x0000003000c4b947 */ /* 0x000fea0003800000 */
[----:B------:R-:W-:-:S13]  /*0940*/  ISETP.GT.U32.AND P0, PT, R8, 0x1, PT ;  /* 0x000000010800780c */ /* 0x000fda0003f04070 */
[----:B------:R-:W-:Y:S05]  /*0950*/  @P0 EXIT ;  /* 0x000000000000094d */ /* 0x000fea0003800000 */
[----:B------:R-:W-:Y:S01]  /*0960*/  ULDC.64 UR4, c[0x0][0x650] ;  /* 0x0001940000047ab9 */ /* 0x000fe20000000a00 */
[----:B------:R-:W-:Y:S01]  /*0970*/  PRMT R0, RZ, 0x7610, R0 ;  /* 0x00007610ff007816 */ /* 0x000fe20000000000 */
[----:B------:R-:W-:Y:S01]  /*0980*/  IMAD.MOV.U32 R40, RZ, RZ, -0x1 ;  /* 0xffffffffff287424 */ /* 0x000fe200078e00ff */
[----:B------:R-:W-:Y:S01]  /*0990*/  ISETP.GE.U32.AND P0, PT, R18, UR4, PT ;  /* 0x0000000412007c0c */ /* 0x000fe2000bf06070 */
[----:B------:R-:W-:Y:S02]  /*09a0*/  IMAD.MOV.U32 R41, RZ, RZ, -0x1 ;  /* 0xffffffffff297424 */ /* 0x000fe400078e00ff */
[----:B------:R-:W-:Y:S01]  /*09b0*/  IMAD.MOV.U32 R43, RZ, RZ, -0x1 ;  /* 0xffffffffff2b7424 */ /* 0x000fe200078e00ff */
[----:B------:R-:W-:-:S13]  /*09c0*/  ISETP.GE.U32.AND.EX P0, PT, R19, UR5, PT, P0 ;  /* 0x0000000513007c0c */ /* 0x000fda000bf06100 */
[----:B------:R-:W-:Y:S05]  /*09d0*/  @P0 BRA `(.L_x_8) ;  /* 0x0000000400280947 */ /* 0x000fea0003800000 */
[----:B------:R-:W0:Y:S01]  /*09e0*/  LDC.64 R20, c[0x0][0x628] ;  /* 0x00018a00ff147b82 */ /* 0x000e220000000a00 */
[----:B------:R-:W-:Y:S02]  /*09f0*/  IMAD.MOV.U32 R6, RZ, RZ, R18 ;  /* 0x000000ffff067224 */ /* 0x000fe400078e0012 */
[----:B------:R-:W-:-:S05]  /*0a00*/  IMAD.MOV.U32 R7, RZ, RZ, R19 ;  /* 0x000000ffff077224 */ /* 0x000fca00078e0013 */
[----:B------:R-:W1:Y:S08]  /*0a10*/  LDC R0, c[0x0][0x630] ;  /* 0x00018c00ff007b82 */ /* 0x000e700000000800 */
[----:B------:R-:W2:Y:S01]  /*0a20*/  LDC.64 R26, c[0x0][0x620] ;  /* 0x00018800ff1a7b82 */ /* 0x000ea20000000a00 */
[----:B0-----:R-:W-:-:S04]  /*0a30*/  ISETP.NE.U32.AND P0, PT, R20, RZ, PT ;  /* 0x000000ff1400720c */ /* 0x001fc80003f05070 */
[----:B------:R-:W-:-:S13]  /*0a40*/  ISETP.NE.AND.EX P0, PT, R21, RZ, PT, P0 ;  /* 0x000000ff1500720c */ /* 0x000fda0003f05300 */
[----:B-12---:R-:W-:Y:S05]  /*0a50*/  @!P0 BRA `(.L_x_9) ;  /* 0x0000000000288947 */ /* 0x006fea0003800000 */
[----:B------:R-:W0:Y:S02]  /*0a60*/  LDC R11, c[0x0][0x634] ;  /* 0x00018d00ff0b7b82 */ /* 0x000e240000000800 */
[----:B0-----:R-:W-:-:S05]  /*0a70*/  IADD3 R11, P0, R18, R11, RZ ;  /* 0x0000000b120b7210 */ /* 0x001fca0007f1e0ff */
[----:B------:R-:W-:-:S04]  /*0a80*/  IMAD.X R13, RZ, RZ, R19, P0 ;  /* 0x000000ffff0d7224 */ /* 0x000fc800000e0613 */
[----:B------:R-:W-:-:S04]  /*0a90*/  IMAD.WIDE.U32 R6, R13, R20, RZ ;  /* 0x000000140d067225 */ /* 0x000fc800078e00ff */
[----:B------:R-:W-:-:S04]  /*0aa0*/  IMAD.WIDE.U32 R8, P0, R11, R21, R6 ;  /* 0x000000150b087225 */ /* 0x000fc80007800006 */
[----:B------:R-:W-:-:S04]  /*0ab0*/  IMAD.WIDE.U32 R6, R11, R20, RZ ;  /* 0x000000140b067225 */ /* 0x000fc800078e00ff */
[----:B------:R-:W-:Y:S01]  /*0ac0*/  IMAD.X R11, RZ, RZ, RZ, P0 ;  /* 0x000000ffff0b7224 */ /* 0x000fe200000e06ff */
[----:B------:R-:W-:Y:S01]  /*0ad0*/  IADD3 RZ, P0, R7, R8, RZ ;  /* 0x0000000807ff7210 */ /* 0x000fe20007f1e0ff */
[----:B------:R-:W-:-:S04]  /*0ae0*/  IMAD.MOV.U32 R10, RZ, RZ, R9 ;  /* 0x000000ffff0a7224 */ /* 0x000fc800078e0009 */
[----:B------:R-:W-:-:S08]  /*0af0*/  IMAD.WIDE.U32.X R6, R13, R21, R10, P0 ;  /* 0x000000150d067225 */ /* 0x000fd000000e040a */
.L_x_9:
[----:B------:R-:W0:Y:S01]  /*0b00*/  LDC.64 R28, c[0x0][0x640] ;  /* 0x00019000ff1c7b82 */ /* 0x000e220000000a00 */
[-CC-:B------:R-:W-:Y:S01]  /*0b10*/  SHF.R.U64 R43, R6, R0.reuse, R7.reuse ;  /* 0x00000000062b7219 */ /* 0x180fe20000001207 */
[----:B------:R-:W-:Y:S01]  /*0b20*/  IMAD.MOV.U32 R25, RZ, RZ, 0x1 ;  /* 0x00000001ff197424 */ /* 0x000fe200078e00ff */
[----:B------:R-:W-:Y:S02]  /*0b30*/  SHF.R.U32.HI R0, RZ, R0, R7 ;  /* 0x00000000ff007219 */ /* 0x000fe40000011607 */
[----:B------:R-:W-:-:S03]  /*0b40*/  IADD3 R3, P0, RZ, -R43, RZ ;  /* 0x8000002bff037210 */ /* 0x000fc60007f1e0ff */
[----:B------:R-:W1:Y:S02]  /*0b50*/  LDC R8, c[0x0][0x618] ;  /* 0x00018600ff087b82 */ /* 0x000e640000000800 */
[----:B------:R-:W-:-:S04]  /*0b60*/  IMAD.X R7, RZ, RZ, ~R0, P0 ;  /* 0x000000ffff077224 */ /* 0x000fc800000e0e00 */
[-C--:B------:R-:W-:Y:S02]  /*0b70*/  IMAD R0, R7, R26.reuse, RZ ;  /* 0x0000001a07007224 */ /* 0x080fe400078e02ff */
[----:B------:R-:W2:Y:S01]  /*0b80*/  LDC R12, c[0x0][0x608] ;  /* 0x00018200ff0c7b82 */ /* 0x000ea20000000800 */
[----:B------:R-:W-:-:S04]  /*0b90*/  IMAD.WIDE.U32 R6, R3, R26, R18 ;  /* 0x0000001a03067225 */ /* 0x000fc800078e0012 */
[----:B------:R-:W-:Y:S02]  /*0ba0*/  IMAD R3, R3, R27, R0 ;  /* 0x0000001b03037224 */ /* 0x000fe400078e0200 */
[----:B------:R-:W-:Y:S01]  /*0bb0*/  IMAD R27, R5, R14, R2 ;  /* 0x0000000e051b7224 */ /* 0x000fe200078e0202 */
[----:B------:R-:W3:Y:S01]  /*0bc0*/  LDC R20, c[0x0][0x658] ;  /* 0x00019600ff147b82 */ /* 0x000ee20000000800 */
[----:B------:R-:W-:Y:S01]  /*0bd0*/  IMAD.IADD R3, R7, 0x1, R3 ;  /* 0x0000000107037824 */ /* 0x000fe200078e0203 */
[----:B0-----:R-:W-:Y:S01]  /*0be0*/  ISETP.NE.U32.AND P0, PT, R28, RZ, PT ;  /* 0x000000ff1c00720c */ /* 0x001fe20003f05070 */
[----:B------:R-:W-:-:S03]  /*0bf0*/  IMAD.MOV.U32 R7, RZ, RZ, -0x1 ;  /* 0xffffffffff077424 */ /* 0x000fc600078e00ff */
[----:B------:R-:W-:Y:S02]  /*0c00*/  ISETP.NE.AND.EX P0, PT, R29, RZ, PT, P0 ;  /* 0x000000ff1d00720c */ /* 0x000fe40003f05300 */
[----:B------:R-:W0:Y:S01]  /*0c10*/  LDC R13, c[0x0][0x600] ;  /* 0x00018000ff0d7b82 */ /* 0x000e220000000800 */
[-CC-:B-1----:R-:W-:Y:S02]  /*0c20*/  SHF.R.U64 R10, R6, R8.reuse, R3.reuse ;  /* 0x00000008060a7219 */ /* 0x182fe40000001203 */
[----:B------:R-:W-:-:S05]  /*0c30*/  SHF.R.U32.HI R3, RZ, R8, R3 ;  /* 0x00000008ff037219 */ /* 0x000fca0000011603 */
[----:B------:R-:W1:Y:S01]  /*0c40*/  LDC R15, c[0x0][0x648] ;  /* 0x00019200ff0f7b82 */ /* 0x000e620000000800 */
[-CC-:B--2---:R-:W-:Y:S02]  /*0c50*/  SHF.R.U64 R30, R10, R12.reuse, R3.reuse ;  /* 0x0000000c0a1e7219 */ /* 0x184fe40000001203 */
[----:B------:R-:W-:-:S05]  /*0c60*/  SHF.R.U32.HI R3, RZ, R12, R3 ;  /* 0x0000000cff037219 */ /* 0x000fca0000011603 */
[----:B------:R-:W2:Y:S01]  /*0c70*/  LDC R21, c[0x0][0x638] ;  /* 0x00018e00ff157b82 */ /* 0x000ea20000000800 */
[-CC-:B---3--:R-:W-:Y:S02]  /*0c80*/  SHF.R.U64 R12, R30, R20.reuse, R3.reuse ;  /* 0x000000141e0c7219 */ /* 0x188fe40000001203 */
[-C--:B------:R-:W-:Y:S02]  /*0c90*/  SHF.L.U32 R0, R7, R20.reuse, RZ ;  /* 0x0000001407007219 */ /* 0x080fe400000006ff */
[----:B------:R-:W-:Y:S01]  /*0ca0*/  SHF.R.U32.HI R3, RZ, R20, R3 ;  /* 0x00000014ff037219 */ /* 0x000fe20000011603 */
[----:B------:R-:W-:Y:S01]  /*0cb0*/  IMAD.MOV.U32 R2, RZ, RZ, R12 ;  /* 0x000000ffff027224 */ /* 0x000fe200078e000c */
[----:B------:R-:W-:Y:S01]  /*0cc0*/  LOP3.LUT R5, RZ, R0, RZ, 0x33, !PT ;  /* 0x00000000ff057212 */ /* 0x000fe200078e33ff */
[----:B------:R-:W3:Y:S01]  /*0cd0*/  LDC R26, c[0x0][0x610] ;  /* 0x00018400ff1a7b82 */ /* 0x000ee20000000800 */
[----:B------:R-:W-:Y:S05]  /*0ce0*/  @!P0 BRA `(.L_x_10) ;  /* 0x0000000000288947 */ /* 0x000fea0003800000 */
[----:B------:R-:W4:Y:S02]  /*0cf0*/  LDC R9, c[0x0][0x64c] ;  /* 0x00019300ff097b82 */ /* 0x000f240000000800 */
[----:B----4-:R-:W-:-:S05]  /*0d00*/  IADD3 R9, P0, R12, R9, RZ ;  /* 0x000000090c097210 */ /* 0x010fca0007f1e0ff */
        /* <DEDUP_REMOVED lines=8> */
.L_x_10:
[----:B-1----:R-:W-:Y:S01]  /*0d90*/  SHF.R.U64 R2, R2, R15, R3 ;  /* 0x0000000f02027219 */ /* 0x002fe20000001203 */
[----:B0-----:R-:W-:Y:S01]  /*0da0*/  VIADD R3, R13, 0xffffffff ;  /* 0xffffffff0d037836 */ /* 0x001fe20000000000 */
[----:B------:R-:W-:Y:S02]  /*0db0*/  SHF.L.U32 R0, R25, R20, RZ ;  /* 0x0000001419007219 */ /* 0x000fe400000006ff */
[----:B------:R-:W-:Y:S01]  /*0dc0*/  LOP3.LUT R5, R30, R5, RZ, 0xc0, !PT ;  /* 0x000000051e057212 */ /* 0x000fe200078ec0ff */
[----:B------:R-:W-:Y:S01]  /*0dd0*/  IMAD.MOV R6, RZ, RZ, -R2 ;  /* 0x000000ffff067224 */ /* 0x000fe200078e0a02 */
[----:B------:R-:W-:Y:S02]  /*0de0*/  SEL R4, R4, R27, !P1 ;  /* 0x0000001b04047207 */ /* 0x000fe40004800000 */
[----:B------:R-:W-:Y:S01]  /*0df0*/  LOP3.LUT R3, R10, R3, RZ, 0xc0, !PT ;  /* 0x000000030a037212 */ /* 0x000fe200078ec0ff */
[----:B------:R-:W-:Y:S02]  /*0e00*/  IMAD R5, R0, R2, R5 ;  /* 0x0000000200057224 */ /* 0x000fe400078e0205 */
[----:B--2---:R-:W-:-:S02]  /*0e10*/  IMAD R0, R6, R21, R12 ;  /* 0x0000001506007224 */ /* 0x004fc400078e020c */
[----:B---3--:R-:W-:Y:S02]  /*0e20*/  IMAD R4, R5, R26, R4 ;  /* 0x0000001a05047224 */ /* 0x008fe400078e0204 */
[----:B------:R-:W-:Y:S02]  /*0e30*/  IMAD.MOV.U32 R2, RZ, RZ, 0x1 ;  /* 0x00000001ff027424 */ /* 0x000fe400078e00ff */
[----:B------:R-:W-:-:S03]  /*0e40*/  IMAD R3, R0, R13, R3 ;  /* 0x0000000d00037224 */ /* 0x000fc600078e0203 */
[----:B------:R-:W-:Y:S02]  /*0e50*/  PRMT R0, R2, 0x7610, R0 ;  /* 0x0000761002007816 */ /* 0x000fe40000000000 */
[----:B------:R-:W-:Y:S02]  /*0e60*/  SEL R41, R3, R4, !P1 ;  /* 0x0000000403297207 */ /* 0x000fe40004800000 */
[----:B------:R-:W-:-:S07]  /*0e70*/  SEL R40, R4, R3, !P1 ;  /* 0x0000000304287207 */ /* 0x000fce0004800000 */
.L_x_8:
[----:B------:R-:W-:-:S08]  /*0e80*/  NOP ;  /* 0x0000000000007918 */ /* 0x000fd00000000000 */
[----:B------:R-:W0:Y:S02]  /*0e90*/  USETMAXREG.TRY_ALLOC.CTAPOOL UP0, 0xe8 ;  /* 0x000000e8000079c8 */ /* 0x000e240008000600 */
[----:B0-----:R-:W-:-:S13]  /*0ea0*/  PLOP3.LUT P0, PT, PT, PT, UP0, 0x80, 0x0 ;  /* 0x000000000000781c */ /* 0x001fda0003f0f008 */
[----:B------:R-:W-:Y:S05]  /*0eb0*/  @!P0 BRA `(.L_x_8) ;  /* 0xfffffffc00f08947 */ /* 0x000fea000383ffff */
[----:B------:R-:W-:Y:S01]  /*0ec0*/  ULDC.64 UR4, c[0x0][0x598] ;  /* 0x0001660000047ab9 */ /* 0x000fe20000000a00 */
[----:B------:R-:W-:Y:S01]  /*0ed0*/  ULDC.64 UR36, c[0x0][0x208] ;  /* 0x0000820000247ab9 */ /* 0x000fe20000000a00 */
[----:B------:R-:W-:-:S04]  /*0ee0*/  ISETP.NE.U32.AND P0, PT, RZ, UR4, PT ;  /* 0x00000004ff007c0c */ /* 0x000fc8000bf05070 */
[----:B------:R-:W-:-:S13]  /*0ef0*/  ISETP.NE.AND.EX P0, PT, RZ, UR5, PT, P0 ;  /* 0x00000005ff007c0c */ /* 0x000fda000bf05300 */
[----:B------:R-:W-:Y:S05]  /*0f00*/  @!P0 BRA `(.L_x_11) ;  /* 0x00000000001c8947 */ /* 0x000fea0003800000 */
[----:B------:R-:W0:Y:S02]  /*0f10*/  LDC.64 R2, c[0x0][0x598] ;  /* 0x00016600ff027b82 */ /* 0x000e240000000a00 */
[----:B0-----:R-:W2:Y:S02]  /*0f20*/  LDG.E.64 R2, desc[UR36][R2.64] ;  /* 0x0000002402027981 */ /* 0x001ea4000c1e1b00 */
[----:B--2---:R-:W-:-:S04]  /*0f30*/  ISETP.NE.U32.AND P0, PT, R2, RZ, PT ;  /* 0x000000ff0200720c */ /* 0x004fc80003f05070 */
[----:B------:R-:W-:-:S13]  /*0f40*/  ISETP.NE.AND.EX P0, PT, R3, RZ, PT, P0 ;  /* 0x000000ff0300720c */ /* 0x000fda0003f05300 */
[----:B------:R-:W-:Y:S05]  /*0f50*/  @!P0 BRA `(.L_x_11) ;  /* 0x0000000000088947 */ /* 0x000fea0003800000 */
[----:B------:R0:W5:Y:S01]  /*0f60*/  LD.E R25, desc[UR36][R2.64] ;  /* 0x0000002402197980 */ /* 0x000162000c101900 */
[----:B------:R-:W-:Y:S05]  /*0f70*/  BRA `(.L_x_12) ;  /* 0x0000000000247947 */ /* 0x000fea0003800000 */
.L_x_11:
[----:B------:R-:W-:Y:S02]  /*0f80*/  ULDC.64 UR4, c[0x0][0x588] ;  /* 0x0001620000047ab9 */ /* 0x000fe40000000a00 */
[----:B------:R-:W-:-:S04]  /*0f90*/  ISETP.NE.U32.AND P0, PT, RZ, UR4, PT ;  /* 0x00000004ff007c0c */ /* 0x000fc8000bf05070 */
[----:B------:R-:W-:-:S13]  /*0fa0*/  ISETP.NE.AND.EX P0, PT, RZ, UR5, PT, P0 ;  /* 0x00000005ff007c0c */ /* 0x000fda000bf05300 */
[----:B------:R-:W-:Y:S05]  /*0fb0*/  @!P0 BRA `(.L_x_13) ;  /* 0x00000000000c8947 */ /* 0x000fea0003800000 */
[----:B------:R-:W0:Y:S02]  /*0fc0*/  LDC.64 R2, c[0x0][0x588] ;  /* 0x00016200ff027b82 */ /* 0x000e240000000a00 */
[----:B0-----:R1:W5:Y:S01]  /*0fd0*/  LDG.E R25, desc[UR36][R2.64] ;  /* 0x0000002402197981 */ /* 0x001362000c1e1900 */
[----:B------:R-:W-:Y:S05]  /*0fe0*/  BRA `(.L_x_12) ;  /* 0x0000000000087947 */ /* 0x000fea0003800000 */
.L_x_13:
[----:B------:R-:W-:Y:S02]  /*0ff0*/  ULDC UR4, c[0x0][0x580] ;  /* 0x0001600000047ab9 */ /* 0x000fe40000000800 */
[----:B------:R-:W-:-:S07]  /*1000*/  IMAD.U32 R25, RZ, RZ, UR4 ;  /* 0x00000004ff197e24 */ /* 0x000fce000f8e00ff */
.L_x_12:
[----:B------:R-:W-:Y:S02]  /*1010*/  ULDC.64 UR4, c[0x0][0x5a0] ;  /* 0x0001680000047ab9 */ /* 0x000fe40000000a00 */
[----:B------:R-:W-:-:S04]  /*1020*/  ISETP.NE.U32.AND P0, PT, RZ, UR4, PT ;  /* 0x00000004ff007c0c */ /* 0x000fc8000bf05070 */
[----:B------:R-:W-:-:S13]  /*1030*/  ISETP.NE.AND.EX P0, PT, RZ, UR5, PT, P0 ;  /* 0x00000005ff007c0c */ /* 0x000fda000bf05300 */
[----:B------:R-:W-:Y:S05]  /*1040*/  @!P0 BRA `(.L_x_14) ;  /* 0x00000000001c8947 */ /* 0x000fea0003800000 */
[----:B01----:R-:W0:Y:S02]  /*1050*/  LDC.64 R2, c[0x0][0x5a0] ;  /* 0x00016800ff027b82 */ /* 0x003e240000000a00 */
[----:B0-----:R-:W2:Y:S02]  /*1060*/  LDG.E.64 R2, desc[UR36][R2.64] ;  /* 0x0000002402027981 */ /* 0x001ea4000c1e1b00 */
[----:B--2---:R-:W-:-:S04]  /*1070*/  ISETP.NE.U32.AND P0, PT, R2, RZ, PT ;  /* 0x000000ff0200720c */ /* 0x004fc80003f05070 */
[----:B------:R-:W-:-:S13]  /*1080*/  ISETP.NE.AND.EX P0, PT, R3, RZ, PT, P0 ;  /* 0x000000ff0300720c */ /* 0x000fda0003f05300 */
[----:B------:R-:W-:Y:S05]  /*1090*/  @!P0 BRA `(.L_x_14) ;  /* 0x0000000000088947 */ /* 0x000fea0003800000 */
[----:B------:R0:W5:Y:S01]  /*10a0*/  LD.E R26, desc[UR36][R2.64] ;  /* 0x00000024021a7980 */ /* 0x000162000c101900 */
[----:B------:R-:W-:Y:S05]  /*10b0*/  BRA `(.L_x_15) ;  /* 0x0000000000247947 */ /* 0x000fea0003800000 */
.L_x_14:
[----:B------:R-:W-:Y:S02]  /*10c0*/  ULDC.64 UR4, c[0x0][0x590] ;  /* 0x0001640000047ab9 */ /* 0x000fe40000000a00 */
[----:B------:R-:W-:-:S04]  /*10d0*/  ISETP.NE.U32.AND P0, PT, RZ, UR4, PT ;  /* 0x00000004ff007c0c */ /* 0x000fc8000bf05070 */
[----:B------:R-:W-:-:S13]  /*10e0*/  ISETP.NE.AND.EX P0, PT, RZ, UR5, PT, P0 ;  /* 0x00000005ff007c0c */ /* 0x000fda000bf05300 */
[----:B------:R-:W-:Y:S05]  /*10f0*/  @!P0 BRA `(.L_x_16) ;  /* 0x00000000000c8947 */ /* 0x000fea0003800000 */
[----:B------:R-:W2:Y:S02]  /*1100*/  LDC.64 R26, c[0x0][0x590] ;  /* 0x00016400ff1a7b82 */ /* 0x000ea40000000a00 */
[----:B--2---:R2:W5:Y:S01]  /*1110*/  LDG.E R26, desc[UR36][R26.64] ;  /* 0x000000241a1a7981 */ /* 0x004562000c1e1900 */
[----:B------:R-:W-:Y:S05]  /*1120*/  BRA `(.L_x_15) ;  /* 0x0000000000087947 */ /* 0x000fea0003800000 */
.L_x_16:
[----:B------:R-:W-:Y:S02]  /*1130*/  ULDC UR4, c[0x0][0x584] ;  /* 0x0001610000047ab9 */ /* 0x000fe40000000800 */
[----:B------:R-:W-:-:S07]  /*1140*/  IMAD.U32 R26, RZ, RZ, UR4 ;  /* 0x00000004ff1a7e24 */ /* 0x000fce000f8e00ff */
.L_x_15:
[----:B------:R-:W-:-:S13]  /*1150*/  LOP3.LUT P0, RZ, R0, 0xff, RZ, 0xc0, !PT ;  /* 0x000000ff00ff7812 */ /* 0x000fda000780c0ff */
[----:B------:R-:W-:Y:S05]  /*1160*/  @!P0 EXIT ;  /* 0x000000000000894d */ /* 0x000fea0003800000 */
[----:B------:R-:W-:Y:S01]  /*1170*/  ULDC UR4, c[0x0][0x28c] ;  /* 0x0000a30000047ab9 */ /* 0x000fe20000000800 */
[----:B------:R-:W-:Y:S01]  /*1180*/  LOP3.LUT R44, R17, 0x1, RZ, 0xfc, !PT ;  /* 0x00000001112c7812 */ /* 0x000fe200078efcff */
[----:B------:R-:W-:Y:S01]  /*1190*/  UIADD3 UR4, UR4, 0x7f, URZ ;  /* 0x0000007f04047890 */ /* 0x000fe2000fffe03f */
[----:B------:R-:W-:Y:S01]  /*11a0*/  UMOV UR38, URZ ;  /* 0x0000003f00267c82 */ /* 0x000fe20008000000 */
[----:B------:R-:W-:Y:S02]  /*11b0*/  UMOV UR39, URZ ;  /* 0x0000003f00277c82 */ /* 0x000fe40008000000 */
[----:B------:R-:W-:-:S04]  /*11c0*/  USHF.R.S32.HI UR5, URZ, 0x1f, UR4 ;  /* 0x0000001f3f057899 */ /* 0x000fc80008011404 */
[----:B------:R-:W-:-:S04]  /*11d0*/  ULEA.HI UR5, UR5, UR4, URZ, 0x7 ;  /* 0x0000000405057291 */ /* 0x000fc8000f8f383f */
[----:B------:R-:W-:-:S12]  /*11e0*/  USHF.R.S32.HI UR40, URZ, 0x7, UR5 ;  /* 0x000000073f287899 */ /* 0x000fd80008011405 */
.L_x_46:
[----:B------:R-:W-:Y:S01]  /*11f0*/  LOP3.LUT R0, R16, 0x80, RZ, 0xc0, !PT ;  /* 0x0000008010007812 */ /* 0x000fe200078ec0ff */
[----:B------:R-:W3:Y:S01]  /*1200*/  S2UR UR7, SR_CgaCtaId ;  /* 0x00000000000779c3 */ /* 0x000ee20000008800 */
[----:B------:R-:W-:Y:S02]  /*1210*/  UMOV UR6, 0x400 ;  /* 0x0000040000067882 */ /* 0x000fe40000000000 */
[----:B------:R-:W-:-:S06]  /*1220*/  SHF.R.U32.HI R0, RZ, 0x7, R0 ;  /* 0x00000007ff007819 */ /* 0x000fcc0000011600 */
[----:B------:R-:W4:Y:S01]  /*1230*/  SHFL.IDX PT, R0, R0, RZ, 0x1f ;  /* 0x00001fff00007589 */ /* 0x000f2200000e0000 */
[----:B---3--:R-:W-:Y:S01]  /*1240*/  ULEA UR6, UR7, UR6, 0x18 ;  /* 0x0000000607067291 */ /* 0x008fe2000f8ec03f */
[----:B----4-:R-:W-:-:S13]  /*1250*/  R2UR UR4, R0 ;  /* 0x00000000000472ca */ /* 0x010fda00000e0000 */
[----:B------:R-:W-:-:S04]  /*1260*/  ULEA.HI UR5, UR4, UR4, URZ, 0x1 ;  /* 0x0000000404057291 */ /* 0x000fc8000f8f083f */
[----:B------:R-:W-:-:S04]  /*1270*/  ULOP3.LUT UR5, UR5, 0x7fffe, URZ, 0xc0, !UPT ;  /* 0x0007fffe05057892 */ /* 0x000fc8000f8ec03f */
[----:B------:R-:W-:-:S03]  /*1280*/  UIADD3 UR5, UR4, -UR5, URZ ;  /* 0x8000000504057290 */ /* 0x000fc6000fffe03f */
[----:B------:R-:W-:Y:S01]  /*1290*/  ULDC UR4, c[0x0][0x28c] ;  /* 0x0000a30000047ab9 */ /* 0x000fe20000000800 */
[----:B------:R-:W-:Y:S01]  /*12a0*/  ULEA UR5, UR5, UR6, 0xd ;  /* 0x0000000605057291 */ /* 0x000fe2000f8e683f */
[----:B------:R-:W-:-:S03]  /*12b0*/  ISETP.LT.AND P0, PT, RZ, UR4, PT ;  /* 0x00000004ff007c0c */ /* 0x000fc6000bf01270 */
[----:B------:R-:W-:-:S04]  /*12c0*/  UIADD3 UR5, UR5, 0x100, URZ ;  /* 0x0000010005057890 */ /* 0x000fc8000fffe03f */
[----:B------:R-:W-:-:S04]  /*12d0*/  USHF.R.U32.HI UR5, URZ, 0x4, UR5 ;  /* 0x000000043f057899 */ /* 0x000fc80008011605 */
[----:B------:R-:W-:Y:S02]  /*12e0*/  ULOP3.LUT UR41, UR5, 0x3fff, URZ, 0xc0, !UPT ;  /* 0x00003fff05297892 */ /* 0x000fe4000f8ec03f */
[----:B0-----:R-:W-:Y:S10]  /*12f0*/  @P0 BRA `(.L_x_17) ;  /* 0x0000000000400947 */ /* 0x001ff40003800000 */
[----:B------:R-:W-:Y:S01]  /*1300*/  MOV R0, 0x0 ;  /* 0x0000000000007802 */ /* 0x000fe20000000f00 */
[----:B------:R-:W-:Y:S01]  /*1310*/  ULDC.64 UR4, c[0x4][0x68] ;  /* 0x01001a0000047ab9 */ /* 0x000fe20000000a00 */
[----:B------:R-:W-:Y:S01]  /*1320*/  ULDC.64 UR6, c[0x4][0x8] ;  /* 0x0100020000067ab9 */ /* 0x000fe20000000a00 */
[----:B------:R-:W-:Y:S01]  /*1330*/  IMAD.U32 R4, RZ, RZ, UR4 ;  /* 0x00000004ff047e24 */ /* 0x000fe2000f8e00ff */
[----:B01----:R0:W1:Y:S01]  /*1340*/  LDC.64 R2, c[0x4][R0] ;  /* 0x0100000000027b82 */ /* 0x0030620000000a00 */
[----:B------:R-:W-:Y:S01]  /*1350*/  IMAD.U32 R5, RZ, RZ, UR5 ;  /* 0x00000005ff057e24 */ /* 0x000fe2000f8e00ff */
[----:B------:R-:W-:Y:S01]  /*1360*/  ULDC.64 UR4, c[0x4][0x70] ;  /* 0x01001c0000047ab9 */ /* 0x000fe20000000a00 */
[----:B------:R-:W-:Y:S02]  /*1370*/  IMAD.U32 R10, RZ, RZ, UR6 ;  /* 0x00000006ff0a7e24 */ /* 0x000fe4000f8e00ff */
[----:B------:R-:W-:Y:S02]  /*1380*/  IMAD.U32 R6, RZ, RZ, UR4 ;  /* 0x00000004ff067e24 */ /* 0x000fe4000f8e00ff */
[----:B------:R-:W-:-:S02]  /*1390*/  IMAD.U32 R7, RZ, RZ, UR5 ;  /* 0x00000005ff077e24 */ /* 0x000fc4000f8e00ff */
[----:B------:R-:W-:Y:S02]  /*13a0*/  IMAD.U32 R11, RZ, RZ, UR7 ;  /* 0x00000007ff0b7e24 */ /* 0x000fe4000f8e00ff */
[----:B------:R-:W-:Y:S02]  /*13b0*/  IMAD.MOV.U32 R8, RZ, RZ, 0x1e1 ;  /* 0x000001e1ff087424 */ /* 0x000fe400078e00ff */
[----:B------:R-:W-:Y:S02]  /*13c0*/  IMAD.MOV.U32 R12, RZ, RZ, 0x1 ;  /* 0x00000001ff0c7424 */ /* 0x000fe400078e00ff */
[----:B0-----:R-:W-:-:S07]  /*13d0*/  IMAD.MOV.U32 R13, RZ, RZ, RZ ;  /* 0x000000ffff0d7224 */ /* 0x001fce00078e00ff */
[----:B------:R-:W-:-:S07]  /*13e0*/  LEPC R20, `(.L_x_17) ;  /* 0x000000001014794e */ /* 0x000fce0000000000 */
[----:B-12--5:R-:W-:Y:S05]  /*13f0*/  CALL.ABS.NOINC R2 ;  /* 0x0000000002007343 */ /* 0x026fea0003c00000 */
.L_x_17:
[----:B------:R-:W-:-:S13]  /*1400*/  ISETP.NE.AND P0, PT, R44, 0x3, PT ;  /* 0x000000032c00780c */ /* 0x000fda0003f05270 */
[----:B------:R-:W-:Y:S05]  /*1410*/  @!P0 BRA `(.L_x_18) ;  /* 0x0000000000048947 */ /* 0x000fea0003800000 */
[----:B------:R-:W-:Y:S01]  /*1420*/  BPT.TRAP 0x1 ;  /* 0x000000040000795c */ /* 0x000fe20000300000 */
.L_x_18:
[----:B------:R-:W3:Y:S01]  /*1430*/  S2UR UR5, SR_CgaCtaId ;  /* 0x00000000000579c3 */ /* 0x000ee20000008800 */
[----:B------:R-:W-:Y:S01]  /*1440*/  UMOV UR4, 0x400 ;  /* 0x0000040000047882 */ /* 0x000fe20000000000 */
[----:B------:R-:W-:Y:S02]  /*1450*/  IMAD.U32 R0, RZ, RZ, UR38 ;  /* 0x00000026ff007e24 */ /* 0x000fe4000f8e00ff */
[----:B01----:R-:W-:-:S03]  /*1460*/  IMAD.U32 R2, RZ, RZ, UR39 ;  /* 0x00000027ff027e24 */ /* 0x003fc6000f8e00ff */
[----:B------:R-:W-:Y:S01]  /*1470*/  SHF.L.U32 R0, R0, 0x1f, RZ ;  /* 0x0000001f00007819 */ /* 0x000fe200000006ff */
[----:B---3--:R-:W-:-:S06]  /*1480*/  ULEA UR4, UR5, UR4, 0x18 ;  /* 0x0000000405047291 */ /* 0x008fcc000f8ec03f */
[----:B------:R-:W-:-:S04]  /*1490*/  IMAD.U32 R5, RZ, RZ, UR4 ;  /* 0x00000004ff057e24 */ /* 0x000fc8000f8e00ff */
[----:B------:R-:W-:-:S04]  /*14a0*/  IMAD R3, R2, 0x8, R5 ;  /* 0x0000000802037824 */ /* 0x000fc800078e0205 */
[----:B------:R0:W1:Y:S01]  /*14b0*/  SYNCS.PHASECHK.TRANS64.TRYWAIT P1, [R3+URZ], R0 ;  /* 0x00000000030075a7 */ /* 0x000062000802017f */
[----:B------:R-:W-:Y:S05]  /*14c0*/  @!P0 BRA `(.L_x_19) ;  /* 0x0000000000048947 */ /* 0x000fea0003800000 */
[----:B------:R-:W-:Y:S01]  /*14d0*/  BPT.TRAP 0x1 ;  /* 0x000000040000795c */ /* 0x000fe20000300000 */
.L_x_19:
[----:B-1----:R-:W-:Y:S05]  /*14e0*/  @P1 BRA `(.L_x_20) ;  /* 0x0000000000081947 */ /* 0x002fea0003800000 */
[----:B------:R-:W1:Y:S02]  /*14f0*/  SYNCS.PHASECHK.TRANS64.TRYWAIT P1, [R3+URZ], R0 ;  /* 0x00000000030075a7 */ /* 0x000e64000802017f */
[----:B-1----:R-:W-:Y:S05]  /*1500*/  @!P1 BRA `(.L_x_21) ;  /* 0x0000003c00489947 */ /* 0x002fea0003800000 */
.L_x_20:
[----:B------:R-:W-:-:S04]  /*1510*/  UISETP.LT.AND UP0, UPT, UR40, 0x1, UPT ;  /* 0x000000012800788c */ /* 0x000fc8000bf01270 */
[----:B------:R-:W-:-:S06]  /*1520*/  USEL UR4, UR40, 0x1, UP0 ;  /* 0x0000000128047887 */ /* 0x000fcc0008000000 */
[----:B01----:R-:W-:Y:S01]  /*1530*/  IMAD.U32 R0, RZ, RZ, UR4 ;  /* 0x00000004ff007e24 */ /* 0x003fe2000f8e00ff */
[----:B------:R-:W-:Y:S05]  /*1540*/  WARPSYNC.ALL ;  /* 0x0000000000007948 */ /* 0x000fea0003800000 */
[----:B------:R-:W-:-:S04]  /*1550*/  IADD3 R0, -R0, UR40, RZ ;  /* 0x0000002800007c10 */ /* 0x000fc8000fffe1ff */
[----:B------:R-:W-:Y:S02]  /*1560*/  ISETP.GE.AND P1, PT, R0, 0x1, PT ;  /* 0x000000010000780c */ /* 0x000fe40003f26270 */
[----:B------:R-:W-:Y:S01]  /*1570*/  R2UR UR4, R5 ;  /* 0x00000000050472ca */ /* 0x000fe200000e0000 */
[----:B------:R-:W-:Y:S01]  /*1580*/  WARPGROUP.ARRIVE ;  /* 0x00000000000079c5 */ /* 0x000fe20000000000 */
[----:B------:R-:W-:Y:S01]  /*1590*/  UMOV UR9, 0x40000040 ;  /* 0x4000004000097882 */ /* 0x000fe20000000000 */
[----:B------:R-:W-:-:S10]  /*15a0*/  UMOV UR11, 0x40000000 ;  /* 0x40000000000b7882 */ /* 0x000fd40000000000 */
[----:B------:R-:W-:-:S04]  /*15b0*/  UIADD3 UR4, UR4, 0x30100, URZ ;  /* 0x0003010004047890 */ /* 0x000fc8000fffe03f */
[----:B------:R-:W-:-:S04]  /*15c0*/  USHF.R.U32.HI UR4, URZ, 0x4, UR4 ;  /* 0x000000043f047899 */ /* 0x000fc80008011604 */
[----:B------:R-:W-:Y:S02]  /*15d0*/  ULOP3.LUT UR5, UR4, 0x3fff, URZ, 0xc0, !UPT ;  /* 0x00003fff04057892 */ /* 0x000fe4000f8ec03f */
[----:B------:R-:W-:Y:S02]  /*15e0*/  ULOP3.LUT UR4, UR41, 0x10000, URZ, 0xfc, !UPT ;  /* 0x0001000029047892 */ /* 0x000fe4000f8efc3f */
[----:B------:R-:W-:Y:S02]  /*15f0*/  ULOP3.LUT UR5, UR5, 0x10000, URZ, 0xfc, !UPT ;  /* 0x0001000005057892 */ /* 0x000fe4000f8efc3f */
[----:B------:R-:W-:Y:S02]  /*1600*/  UIMAD UR7, UR39, 0xc00, UR4 ;  /* 0x00000c00270778a4 */ /* 0x000fe4000f8e0204 */
[----:B------:R-:W-:Y:S02]  /*1610*/  ULEA UR6, UR39, UR5, 0x6 ;  /* 0x0000000527067291 */ /* 0x000fe4000f8e303f */
[----:B------:R-:W-:-:S02]  /*1620*/  UIADD3 UR12, UR7, 0x400, URZ ;  /* 0x00000400070c7890 */ /* 0x000fc4000fffe03f */
[----:B------:R-:W-:Y:S02]  /*1630*/  UIADD3 UR13, UR7, 0x800, URZ ;  /* 0x00000800070d7890 */ /* 0x000fe4000fffe03f */
[----:B------:R-:W-:Y:S01]  /*1640*/  UMOV UR8, UR7 ;  /* 0x0000000700087c82 */ /* 0x000fe20008000000 */
[----:B------:R-:W-:Y:S02]  /*1650*/  UMOV UR10, UR6 ;  /* 0x00000006000a7c82 */ /* 0x000fe40008000000 */
[----:B------:R-:W-:Y:S01]  /*1660*/  IGMMA.64x8x32.S8.S8 R36, gdesc[UR8], RZ, !UPT, gsb0 ;  /* 0x00000000082479f1 */ /* 0x000fe2000c0410ff */
[----:B------:R-:W-:Y:S01]  /*1670*/  UMOV UR8, UR12 ;  /* 0x0000000c00087c82 */ /* 0x000fe20008000000 */
[----:B------:R-:W-:Y:S01]  /*1680*/  UMOV UR9, 0x40000040 ;  /* 0x4000004000097882 */ /* 0x000fe20000000000 */
[----:B------:R-:W-:Y:S01]  /*1690*/  UIADD3 UR12, UR7, 0x402, URZ ;  /* 0x00000402070c7890 */ /* 0x000fe2000fffe03f */
[----:B------:R-:W-:Y:S02]  /*16a0*/  WARPGROUP.DEPBAR.LE gsb0, 0x0 ;  /* 0x00008000000079c5 */ /* 0x000fe40000010000 */
[----:B------:R-:W-:-:S06]  /*16b0*/  WARPGROUP.ARRIVE ;  /* 0x00000000000079c5 */ /* 0x000fcc0000000000 */
[----:B------:R-:W-:Y:S01]  /*16c0*/  IGMMA.64x8x32.S8.S8 R32, gdesc[UR8], RZ, !UPT, gsb0 ;  /* 0x00000000082079f1 */ /* 0x000fe2000c0410ff */
[----:B------:R-:W-:Y:S01]  /*16d0*/  UMOV UR8, UR13 ;  /* 0x0000000d00087c82 */ /* 0x000fe20008000000 */
[----:B------:R-:W-:Y:S01]  /*16e0*/  UMOV UR9, 0x40000040 ;  /* 0x4000004000097882 */ /* 0x000fe20000000000 */
[----:B------:R-:W-:Y:S01]  /*16f0*/  UIADD3 UR13, UR7, 0x802, URZ ;  /* 0x00000802070d7890 */ /* 0x000fe2000fffe03f */
[----:B------:R-:W-:Y:S02]  /*1700*/  WARPGROUP.DEPBAR.LE gsb0, 0x0 ;  /* 0x00008000000079c5 */ /* 0x000fe40000010000 */
[----:B------:R-:W-:-:S06]  /*1710*/  WARPGROUP.ARRIVE ;  /* 0x00000000000079c5 */ /* 0x000fcc0000000000 */
[----:B------:R-:W-:Y:S01]  /*1720*/  IGMMA.64x8x32.S8.S8 R28, gdesc[UR8], RZ, !UPT, gsb0 ;  /* 0x00000000081c79f1 */ /* 0x000fe2000c0410ff */
[----:B------:R-:W-:Y:S02]  /*1730*/  UIADD3 UR8, UR7, 0x2, URZ ;  /* 0x0000000207087890 */ /* 0x000fe4000fffe03f */
[----:B------:R-:W-:Y:S01]  /*1740*/  UIADD3 UR10, UR6, 0x2, URZ ;  /* 0x00000002060a7890 */ /* 0x000fe2000fffe03f */
[----:B------:R-:W-:Y:S01]  /*1750*/  UMOV UR9, 0x40000040 ;  /* 0x4000004000097882 */ /* 0x000fe20000000000 */
[----:B------:R-:W-:Y:S01]  /*1760*/  UMOV UR11, 0x40000000 ;  /* 0x40000000000b7882 */ /* 0x000fe20000000000 */
[----:B------:R-:W-:Y:S02]  /*1770*/  WARPGROUP.DEPBAR.LE gsb0, 0x0 ;  /* 0x00008000000079c5 */ /* 0x000fe40000010000 */
[----:B------:R-:W-:-:S06]  /*1780*/  WARPGROUP.ARRIVE ;  /* 0x00000000000079c5 */ /* 0x000fcc0000000000 */
[----:B------:R-:W-:Y:S01]  /*1790*/  IGMMA.64x8x32.S8.S8 R36, gdesc[UR8], R36, gsb0 ;  /* 0x00000000082479f1 */ /* 0x000fe20008041024 */
[----:B------:R-:W-:Y:S01]  /*17a0*/  UMOV UR8, UR12 ;  /* 0x0000000c00087c82 */ /* 0x000fe20008000000 */
[----:B------:R-:W-:Y:S01]  /*17b0*/  UMOV UR9, 0x40000040 ;  /* 0x4000004000097882 */ /* 0x000fe20000000000 */
[----:B------:R-:W-:Y:S01]  /*17c0*/  UIADD3 UR12, UR7, 0x404, URZ ;  /* 0x00000404070c7890 */ /* 0x000fe2000fffe03f */
        /* <DEDUP_REMOVED lines=26> */
[----:B------:R-:W-:Y:S02]  /*1970*/  UIADD3 UR8, UR7, 0x6, URZ ;  /* 0x0000000607087890 */ /* 0x000fe4000fffe03f */
[----:B------:R-:W-:Y:S01]  /*1980*/  UIADD3 UR10, UR6, 0x6, URZ ;  /* 0x00000006060a7890 */ /* 0x000fe2000fffe03f */
[----:B------:R-:W-:Y:S01]  /*1990*/  UMOV UR9, 0x40000040 ;  /* 0x4000004000097882 */ /* 0x000fe20000000000 */
[----:B------:R-:W-:Y:S01]  /*19a0*/  UMOV UR11, 0x40000000 ;  /* 0x40000000000b7882 */ /* 0x000fe20000000000 */
[----:B------:R-:W-:Y:S02]  /*19b0*/  UIADD3 UR6, UR7, 0x406, URZ ;  /* 0x0000040607067890 */ /* 0x000fe4000fffe03f */
[----:B------:R-:W-:Y:S01]  /*19c0*/  UIADD3 UR7, UR7, 0x806, URZ ;  /* 0x0000080607077890 */ /* 0x000fe2000fffe03f */
        /* <DEDUP_REMOVED lines=12> */
[----:B------:R-:W-:Y:S03]  /*1a90*/  IGMMA.64x8x32.S8.S8 R28, gdesc[UR8], R28, gsb0 ;  /* 0x00000000081c79f1 */ /* 0x000fe6000804101c */
[----:B------:R-:W-:Y:S02]  /*1aa0*/  WARPGROUP.DEPBAR.LE gsb0, 0x0 ;  /* 0x00008000000079c5 */ /* 0x000fe40000010000 */
[----:B------:R-:W-:Y:S05]  /*1ab0*/  @!P1 BRA `(.L_x_22) ;  /* 0x0000000400ec9947 */ /* 0x000fea0003800000 */
[----:B------:R-:W-:Y:S02]  /*1ac0*/  UIADD3 UR6, UR39, 0x1, URZ ;  /* 0x0000000127067890 */ /* 0x000fe4000fffe03f */
[----:B------:R-:W-:Y:S02]  /*1ad0*/  IMAD.U32 R2, RZ, RZ, UR39 ;  /* 0x00000027ff027e24 */ /* 0x000fe4000f8e00ff */
[----:B------:R-:W-:-:S04]  /*1ae0*/  UISETP.NE.AND UP0, UPT, UR6, 0x4, UPT ;  /* 0x000000040600788c */ /* 0x000fc8000bf05270 */
[----:B------:R-:W-:Y:S02]  /*1af0*/  USEL UR7, URZ, 0x1, UP0 ;  /* 0x000000013f077887 */ /* 0x000fe40008000000 */
[----:B------:R-:W-:Y:S02]  /*1b00*/  USEL UR6, UR6, URZ, UP0 ;  /* 0x0000003f06067287 */ /* 0x000fe40008000000 */
[----:B------:R-:W-:-:S06]  /*1b10*/  ULOP3.LUT UR7, UR38, UR7, URZ, 0x3c, !UPT ;  /* 0x0000000726077292 */ /* 0x000fcc000f8e3c3f */
[----:B------:R-:W-:-:S07]  /*1b20*/  IMAD.U32 R6, RZ, RZ, UR7 ;  /* 0x00000007ff067e24 */ /* 0x000fce000f8e00ff */
.L_x_29:
[----:B------:R-:W-:Y:S05]  /*1b30*/  @!P0 BRA `(.L_x_23) ;  /* 0x0000000000048947 */ /* 0x000fea0003800000 */
[----:B------:R-:W-:Y:S01]  /*1b40*/  BPT.TRAP 0x1 ;  /* 0x000000040000795c */ /* 0x000fe20000300000 */
.L_x_23:
[----:B------:R-:W0:Y:S01]  /*1b50*/  S2UR UR8, SR_CgaCtaId ;  /* 0x00000000000879c3 */ /* 0x000e220000008800 */
[----:B------:R-:W-:Y:S01]  /*1b60*/  UMOV UR7, 0x400 ;  /* 0x0000040000077882 */ /* 0x000fe20000000000 */
[----:B------:R-:W-:Y:S01]  /*1b70*/  IMAD.U32 R4, RZ, RZ, UR6 ;  /* 0x00000006ff047e24 */ /* 0x000fe2000f8e00ff */
[----:B------:R-:W-:Y:S01]  /*1b80*/  SHF.L.U32 R3, R6, 0x1f, RZ ;  /* 0x0000001f06037819 */ /* 0x000fe200000006ff */
[----:B0-----:R-:W-:-:S06]  /*1b90*/  ULEA UR7, UR8, UR7, 0x18 ;  /* 0x0000000708077291 */ /* 0x001fcc000f8ec03f */
[----:B------:R-:W-:-:S04]  /*1ba0*/  IMAD.U32 R5, RZ, RZ, UR7 ;  /* 0x00000007ff057e24 */ /* 0x000fc8000f8e00ff */
[----:B------:R-:W-:-:S04]  /*1bb0*/  IMAD R4, R4, 0x8, R5 ;  /* 0x0000000804047824 */ /* 0x000fc800078e0205 */
[----:B------:R0:W1:Y:S01]  /*1bc0*/  SYNCS.PHASECHK.TRANS64.TRYWAIT P1, [R4+URZ], R3 ;  /* 0x00000003040075a7 */ /* 0x000062000802017f */
[----:B------:R-:W-:Y:S05]  /*1bd0*/  @!P0 BRA `(.L_x_24) ;  /* 0x0000000000048947 */ /* 0x000fea0003800000 */
[----:B------:R-:W-:Y:S01]  /*1be0*/  BPT.TRAP 0x1 ;  /* 0x000000040000795c */ /* 0x000fe20000300000 */
.L_x_24:
[----:B-1----:R-:W-:Y:S05]  /*1bf0*/  @P1 BRA `(.L_x_25) ;  /* 0x0000000000081947 */ /* 0x002fea0003800000 */
[----:B------:R-:W1:Y:S02]  /*1c00*/  SYNCS.PHASECHK.TRANS64.TRYWAIT P1, [R4+URZ], R3 ;  /* 0x00000003040075a7 */ /* 0x000e64000802017f */
[----:B-1----:R-:W-:Y:S05]  /*1c10*/  @!P1 BRA `(.L_x_26) ;  /* 0x0000003400989947 */ /* 0x002fea0003800000 */
.L_x_25:
[----:B------:R-:W-:Y:S01]  /*1c20*/  ULEA UR10, UR6, UR5, 0x6 ;  /* 0x00000005060a7291 */ /* 0x000fe2000f8e303f */
[----:B------:R-:W-:Y:S01]  /*1c30*/  WARPGROUP.ARRIVE ;  /* 0x00000000000079c5 */ /* 0x000fe20000000000 */
[----:B------:R-:W-:Y:S01]  /*1c40*/  UIMAD UR8, UR6, 0xc00, UR4 ;  /* 0x00000c00060878a4 */ /* 0x000fe2000f8e0204 */
[----:B------:R-:W-:Y:S01]  /*1c50*/  UMOV UR11, 0x40000000 ;  /* 0x40000000000b7882 */ /* 0x000fe20000000000 */
[----:B------:R-:W-:Y:S02]  /*1c60*/  UMOV UR9, 0x40000040 ;  /* 0x4000004000097882 */ /* 0x000fe40000000000 */
[----:B------:R-:W-:Y:S01]  /*1c70*/  UIADD3 UR12, UR8, 0x400, URZ ;  /* 0x00000400080c7890 */ /* 0x000fe2000fffe03f */
[----:B------:R-:W-:Y:S01]  /*1c80*/  UMOV UR14, UR10 ;  /* 0x0000000a000e7c82 */ /* 0x000fe20008000000 */
[----:B------:R-:W-:Y:S01]  /*1c90*/  UMOV UR15, UR11 ;  /* 0x0000000b000f7c82 */ /* 0x000fe20008000000 */
[----:B------:R-:W-:Y:S02]  /*1ca0*/  UMOV UR13, 0x40000040 ;  /* 0x40000040000d7882 */ /* 0x000fe40000000000 */
[----:B------:R-:W-:Y:S01]  /*1cb0*/  IGMMA.64x8x32.S8.S8 R36, gdesc[UR8], R36, gsb0 ;  /* 0x00000000082479f1 */ /* 0x000fe20008041024 */
[----:B------:R-:W-:-:S02]  /*1cc0*/  UIADD3 UR7, UR8, 0x800, URZ ;  /* 0x0000080008077890 */ /* 0x000fc4000fffe03f */
[----:B------:R-:W-:Y:S01]  /*1cd0*/  UIADD3 UR9, UR8, 0x802, URZ ;  /* 0x0000080208097890 */ /* 0x000fe2000fffe03f */
[----:B------:R-:W-:Y:S02]  /*1ce0*/  WARPGROUP.DEPBAR.LE gsb0, 0x0 ;  /* 0x00008000000079c5 */ /* 0x000fe40000010000 */
[----:B------:R-:W-:-:S06]  /*1cf0*/  WARPGROUP.ARRIVE ;  /* 0x00000000000079c5 */ /* 0x000fcc0000000000 */
[----:B------:R-:W-:Y:S01]  /*1d00*/  IGMMA.64x8x32.S8.S8 R32, gdesc[UR12], R32, gsb0 ;  /* 0x000000000c2079f1 */ /* 0x000fe20008041020 */
[----:B------:R-:W-:Y:S01]  /*1d10*/  UMOV UR14, UR10 ;  /* 0x0000000a000e7c82 */ /* 0x000fe20008000000 */
[----:B------:R-:W-:Y:S01]  /*1d20*/  UMOV UR15, UR11 ;  /* 0x0000000b000f7c82 */ /* 0x000fe20008000000 */
[----:B------:R-:W-:Y:S01]  /*1d30*/  UMOV UR12, UR7 ;  /* 0x00000007000c7c82 */ /* 0x000fe20008000000 */
[----:B------:R-:W-:Y:S01]  /*1d40*/  UMOV UR13, 0x40000040 ;  /* 0x40000040000d7882 */ /* 0x000fe20000000000 */
[----:B------:R-:W-:Y:S01]  /*1d50*/  UIADD3 UR7, UR8, 0x402, URZ ;  /* 0x0000040208077890 */ /* 0x000fe2000fffe03f */
        /* <DEDUP_REMOVED lines=39> */
[----:B------:R-:W-:Y:S01]  /*1fd0*/  UMOV UR9, 0x40000040 ;  /* 0x4000004000097882 */ /* 0x000fe20000000000 */
[----:B------:R-:W-:Y:S02]  /*1fe0*/  WARPGROUP.DEPBAR.LE gsb0, 0x0 ;  /* 0x00008000000079c5 */ /* 0x000fe40000010000 */
[----:B------:R-:W-:-:S06]  /*1ff0*/  WARPGROUP.ARRIVE ;  /* 0x00000000000079c5 */ /* 0x000fcc0000000000 */
[----:B------:R-:W-:Y:S01]  /*2000*/  IGMMA.64x8x32.S8.S8 R28, gdesc[UR12], R28, gsb0 ;  /* 0x000000000c1c79f1 */ /* 0x000fe2000804101c */
[----:B------:R-:W-:Y:S02]  /*2010*/  UIADD3 UR12, UR8, 0x406, URZ ;  /* 0x00000406080c7890 */ /* 0x000fe4000fffe03f */
[----:B------:R-:W-:-:S03]  /*2020*/  UIADD3 UR13, UR8, 0x806, URZ ;  /* 0x00000806080d7890 */ /* 0x000fc6000fffe03f */
[----:B------:R-:W-:Y:S01]  /*2030*/  UMOV UR8, UR7 ;  /* 0x0000000700087c82 */ /* 0x000fe20008000000 */
        /* <DEDUP_REMOVED lines=15> */
[----:B------:R-:W-:Y:S01]  /*2130*/  BPT.TRAP 0x1 ;  /* 0x000000040000795c */ /* 0x000fe20000300000 */
.L_x_27:
[----:B------:R-:W-:-:S13]  /*2140*/  ISETP.NE.AND P1, PT, R24, RZ, PT ;  /* 0x000000ff1800720c */ /* 0x000fda0003f25270 */
[----:B01----:R-:W-:-:S04]  /*2150*/  @P1 IMAD R3, R2, 0x8, R5 ;  /* 0x0000000802031824 */ /* 0x003fc800078e0205 */
[----:B------:R-:W-:-:S05]  /*2160*/  @P1 VIADD R4, R3, 0x20 ;  /* 0x0000002003041836 */ /* 0x000fca0000000000 */
[----:B------:R-:W-:-:S04]  /*2170*/  @P1 PRMT R4, R23, 0x654, R4 ;  /* 0x0000065417041816 */ /* 0x000fc80000000004 */
[----:B------:R0:W-:Y:S01]  /*2180*/  @P1 SYNCS.ARRIVE.TRANS64.RED.A1T0 RZ, [R4+URZ], RZ ;  /* 0x000000ff04ff19a7 */ /* 0x0001e2000810043f */
[----:B------:R-:W-:-:S13]  /*2190*/  ISETP.GT.U32.AND P1, PT, R17, 0x1, PT ;  /* 0x000000011100780c */ /* 0x000fda0003f24070 */
[----:B0-----:R-:W-:Y:S05]  /*21a0*/  @P1 BRA `(.L_x_28) ;  /* 0x0000000000041947 */ /* 0x001fea0003800000 */
[----:B------:R-:W-:Y:S01]  /*21b0*/  BPT.TRAP 0x1 ;  /* 0x000000040000795c */ /* 0x000fe20000300000 */
.L_x_28:
[----:B------:R-:W-:Y:S01]  /*21c0*/  UIADD3 UR6, UR6, 0x1, URZ ;  /* 0x0000000106067890 */ /* 0x000fe2000fffe03f */
[----:B------:R-:W-:Y:S01]  /*21d0*/  ISETP.GT.AND P2, PT, R0, 0x1, PT ;  /* 0x000000010000780c */ /* 0x000fe20003f44270 */
[----:B------:R-:W-:Y:S02]  /*21e0*/  VIADD R2, R2, 0x1 ;  /* 0x0000000102027836 */ /* 0x000fe40000000000 */
[----:B------:R-:W-:Y:S01]  /*21f0*/  UISETP.NE.AND UP0, UPT, UR6, 0x4, UPT ;  /* 0x000000040600788c */ /* 0x000fe2000bf05270 */
[----:B------:R-:W-:Y:S02]  /*2200*/  VIADD R0, R0, 0xffffffff ;  /* 0xffffffff00007836 */ /* 0x000fe40000000000 */
[C---:B------:R-:W-:Y:S01]  /*2210*/  ISETP.NE.AND P1, PT, R2.reuse, 0x4, PT ;  /* 0x000000040200780c */ /* 0x040fe20003f25270 */
[----:B------:R-:W-:Y:S02]  /*2220*/  USEL UR7, URZ, 0x1, UP0 ;  /* 0x000000013f077887 */ /* 0x000fe40008000000 */
[----:B------:R-:W-:Y:S01]  /*2230*/  USEL UR6, UR6, URZ, UP0 ;  /* 0x0000003f06067287 */ /* 0x000fe20008000000 */
[----:B------:R-:W-:-:S03]  /*2240*/  SEL R2, R2, RZ, P1 ;  /* 0x000000ff02027207 */ /* 0x000fc60000800000 */
[----:B------:R-:W-:Y:S01]  /*2250*/  LOP3.LUT R6, R6, UR7, RZ, 0x3c, !PT ;  /* 0x0000000706067c12 */ /* 0x000fe2000f8e3cff */
[----:B------:R-:W-:Y:S07]  /*2260*/  @P2 BRA `(.L_x_29) ;  /* 0xfffffff800302947 */ /* 0x000fee000383ffff */
.L_x_22:
[----:B------:R-:W0:Y:S02]  /*2270*/  LDC R0, c[0x0][0x28c] ;  /* 0x0000a300ff007b82 */ /* 0x000e240000000800 */
[----:B0-----:R-:W-:-:S13]  /*2280*/  ISETP.GE.AND P1, PT, R0, 0x1, PT ;  /* 0x000000010000780c */ /* 0x001fda0003f26270 */
[----:B------:R-:W-:Y:S05]  /*2290*/  @!P1 BRA `(.L_x_30) ;  /* 0x0000000000409947 */ /* 0x000fea0003800000 */
[----:B------:R-:W-:Y:S05]  /*22a0*/  @!P0 BRA `(.L_x_31) ;  /* 0x0000000000048947 */ /* 0x000fea0003800000 */
[----:B------:R-:W-:Y:S01]  /*22b0*/  BPT.TRAP 0x1 ;  /* 0x000000040000795c */ /* 0x000fe20000300000 */
.L_x_31:
[----:B------:R-:W-:Y:S01]  /*22c0*/  ISETP.NE.AND P0, PT, R24, RZ, PT ;  /* 0x000000ff1800720c */ /* 0x000fe20003f05270 */
[----:B------:R-:W-:-:S12]  /*22d0*/  UISETP.LT.AND UP1, UPT, UR40, 0x1, UPT ;  /* 0x000000012800788c */ /* 0x000fd8000bf21270 */
[----:B------:R-:W-:-:S05]  /*22e0*/  VOTEU.ANY UP0, P0 ;  /* 0x00000000003f7886 */ /* 0x000fca0000000100 */
[----:B------:R-:W-:-:S04]  /*22f0*/  @UP0 USEL UR4, UR40, 0x1, UP1 ;  /* 0x0000000128040887 */ /* 0x000fc80008800000 */
[----:B------:R-:W-:-:S06]  /*2300*/  @UP0 UIADD3 UR4, UR39, UR40, -UR4 ;  /* 0x0000002827040290 */ /* 0x000fcc000fffe804 */
[----:B------:R-:W-:-:S04]  /*2310*/  IMAD.U32 R0, RZ, RZ, UR4 ;  /* 0x00000004ff007e24 */ /* 0x000fc8000f8e00ff */
[----:B------:R-:W-:-:S05]  /*2320*/  @P0 IMAD.SHL.U32 R0, R0, 0x8, RZ ;  /* 0x0000000800000824 */ /* 0x000fca00078e00ff */
[----:B------:R-:W-:-:S04]  /*2330*/  @P0 LOP3.LUT R0, R0, 0x18, RZ, 0xc0, !PT ;  /* 0x0000001800000812 */ /* 0x000fc800078ec0ff */
[----:B------:R-:W-:-:S04]  /*2340*/  @P0 IADD3 R0, R5, 0x20, R0 ;  /* 0x0000002005000810 */ /* 0x000fc80007ffe000 */
[----:B------:R-:W-:-:S04]  /*2350*/  @P0 PRMT R0, R23, 0x654, R0 ;  /* 0x0000065417000816 */ /* 0x000fc80000000000 */
[----:B------:R0:W-:Y:S01]  /*2360*/  @P0 SYNCS.ARRIVE.TRANS64.RED.A1T0 RZ, [R0+URZ], RZ ;  /* 0x000000ff00ff09a7 */ /* 0x0001e2000810043f */
[----:B------:R-:W-:-:S13]  /*2370*/  ISETP.GT.U32.AND P0, PT, R17, 0x1, PT ;  /* 0x000000011100780c */ /* 0x000fda0003f04070 */
[----:B0-----:R-:W-:Y:S05]  /*2380*/  @P0 BRA `(.L_x_30) ;  /* 0x0000000000040947 */ /* 0x001fea0003800000 */
[----:B------:R-:W-:Y:S01]  /*2390*/  BPT.TRAP 0x1 ;  /* 0x000000040000795c */ /* 0x000fe20000300000 */
.L_x_30:
[----:B------:R-:W0:Y:S01]  /*23a0*/  LDC R4, c[0x0][0x288] ;  /* 0x0000a200ff047b82 */ /* 0x000e220000000800 */
[--C-:B------:R-:W-:Y:S01]  /*23b0*/  SHF.R.U32.HI R0, RZ, 0x2, R16.reuse ;  /* 0x00000002ff007819 */ /* 0x100fe20000011610 */
[----:B------:R-:W-:Y:S01]  /*23c0*/  UIADD3 UR39, UR40, UR39, URZ ;  /* 0x0000002728277290 */ /* 0x000fe2000fffe03f */
[----:B------:R-:W-:Y:S01]  /*23d0*/  SHF.R.U32.HI R5, RZ, 0x7, R16 ;  /* 0x00000007ff057819 */ /* 0x000fe20000011610 */
[----:B------:R-:W-:Y:S01]  /*23e0*/  IMAD.SHL.U32 R41, R41, 0x8, RZ ;  /* 0x0000000829297824 */ /* 0x000fe200078e00ff */
[----:B------:R-:W-:Y:S01]  /*23f0*/  LOP3.LUT R2, R0, 0x7, RZ, 0xc0, !PT ;  /* 0x0000000700027812 */ /* 0x000fe200078ec0ff */
[----:B------:R-:W-:Y:S01]  /*2400*/  USHF.R.U32.HI UR4, URZ, 0x2, UR39 ;  /* 0x000000023f047899 */ /* 0x000fe20008011627 */
[----:B------:R-:W-:Y:S01]  /*2410*/  LOP3.LUT R0, R5, 0x1, RZ, 0xc0, !PT ;  /* 0x0000000105007812 */ /* 0x000fe200078ec0ff */
[----:B------:R-:W-:Y:S01]  /*2420*/  IMAD R13, R40, 0x180, RZ ;  /* 0x00000180280d7824 */ /* 0x000fe200078e02ff */
[----:B------:R-:W-:Y:S01]  /*2430*/  LOP3.LUT R3, R16, 0x60, RZ, 0xc0, !PT ;  /* 0x0000006010037812 */ /* 0x000fe200078ec0ff */
[----:B------:R-:W-:Y:S01]  /*2440*/  ULOP3.LUT UR4, UR4, 0x1, URZ, 0xc0, !UPT ;  /* 0x0000000104047892 */ /* 0x000fe2000f8ec03f */
[----:B------:R-:W-:Y:S01]  /*2450*/  SHF.R.S32.HI R14, RZ, 0x1f, R43 ;  /* 0x0000001fff0e7819 */ /* 0x000fe2000001142b */
[----:B------:R-:W-:Y:S01]  /*2460*/  IMAD.SHL.U32 R7, R0, 0x40, RZ ;  /* 0x0000004000077824 */ /* 0x000fe200078e00ff */
[----:B------:R-:W-:Y:S01]  /*2470*/  SHF.R.U32.HI R11, RZ, 0x1, R3 ;  /* 0x00000001ff0b7819 */ /* 0x000fe20000011603 */
[----:B------:R-:W-:Y:S01]  /*2480*/  ULDC UR8, c[0x0][0x284] ;  /* 0x0000a10000087ab9 */ /* 0x000fe20000000800 */
[----:B------:R-:W-:Y:S01]  /*2490*/  UISETP.GT.U32.AND UP1, UPT, UR39, 0x3, UPT ;  /* 0x000000032700788c */ /* 0x000fe2000bf24070 */
[----:B------:R-:W-:Y:S01]  /*24a0*/  IMAD.WIDE R8, R40, 0x180, RZ ;  /* 0x0000018028087825 */ /* 0x000fe200078e02ff */
[--C-:B------:R-:W-:Y:S01]  /*24b0*/  IADD3 R3, RZ, -R11, -R2.reuse ;  /* 0x8000000bff037210 */ /* 0x100fe20007ffe802 */
[----:B------:R-:W-:Y:S01]  /*24c0*/  UISETP.NE.U32.AND UP0, UPT, UR4, 0x1, UPT ;  /* 0x000000010400788c */ /* 0x000fe2000bf05070 */
[----:B------:R-:W-:Y:S01]  /*24d0*/  LOP3.LUT R7, R7, 0x40, R2, 0xe2, !PT ;  /* 0x0000004007077812 */ /* 0x000fe200078ee202 */
[----:B------:R-:W-:Y:S01]  /*24e0*/  ULDC.64 UR6, c[0x0][0x5d0] ;  /* 0x0001740000067ab9 */ /* 0x000fe20000000a00 */
[----:B------:R-:W-:Y:S01]  /*24f0*/  LOP3.LUT R2, R16, 0x3, RZ, 0xc0, !PT ;  /* 0x0000000310027812 */ /* 0x000fe200078ec0ff */
[----:B------:R-:W-:Y:S01]  /*2500*/  UISETP.LT.U32.AND UP1, UPT, UR40, 0x4, UP1 ;  /* 0x000000042800788c */ /* 0x000fe20008f21070 */
[----:B------:R-:W-:Y:S01]  /*2510*/  IMAD R0, R0, -0x40, R3 ;  /* 0xffffffc000007824 */ /* 0x000fe200078e0203 */
[----:B0-----:R-:W-:Y:S01]  /*2520*/  ISETP.GE.AND P0, PT, R41, R4, PT ;  /* 0x000000042900720c */ /* 0x001fe20003f06270 */
[----:B------:R-:W-:Y:S01]  /*2530*/  UISETP.GT.U32.AND UP0, UPT, UR40, 0x3, !UP0 ;  /* 0x000000032800788c */ /* 0x000fe2000c704070 */
[----:B------:R-:W-:Y:S01]  /*2540*/  IMAD R6, R2, -0x2, R4 ;  /* 0xfffffffe02067824 */ /* 0x000fe200078e0204 */
[----:B------:R-:W-:Y:S01]  /*2550*/  USEL UR5, URZ, 0x1, !UP1 ;  /* 0x000000013f057887 */ /* 0x000fe2000c800000 */
[----:B------:R-:W-:Y:S01]  /*2560*/  IMAD.SHL.U32 R4, R16, 0x2, RZ ;  /* 0x0000000210047824 */ /* 0x000fe200078e00ff */
[C---:B------:R-:W-:Y:S01]  /*2570*/  ISETP.GE.OR P0, PT, R13.reuse, UR8, P0 ;  /* 0x000000080d007c0c */ /* 0x040fe20008706670 */
[----:B------:R-:W-:Y:S01]  /*2580*/  IMAD R2, R14, UR6, RZ ;  /* 0x000000060e027c24 */ /* 0x000fe2000f8e02ff */
[----:B------:R-:W-:Y:S01]  /*2590*/  USEL UR4, URZ, 0x1, !UP0 ;  /* 0x000000013f047887 */ /* 0x000fe2000c000000 */
[----:B------:R-:W-:Y:S01]  /*25a0*/  IADD3 R50, -R13, UR8, R0 ;  /* 0x000000080d327c10 */ /* 0x000fe2000fffe100 */
[----:B------:R-:W-:Y:S01]  /*25b0*/  ULOP3.LUT UR39, UR39, 0x3, URZ, 0xc0, !UPT ;  /* 0x0000000327277892 */ /* 0x000fe2000f8ec03f */
[----:B------:R-:W-:Y:S01]  /*25c0*/  LOP3.LUT R4, R41, 0x6, R4, 0xf8, !PT ;  /* 0x0000000629047812 */ /* 0x000fe200078ef804 */
[----:B------:R-:W-:Y:S01]  /*25d0*/  IMAD R15, R43, UR7, R2 ;  /* 0x000000072b0f7c24 */ /* 0x000fe2000f8e0202 */
[----:B------:R-:W-:Y:S01]  /*25e0*/  ULOP3.LUT UR38, UR4, UR38, UR5, 0x96, !UPT ;  /* 0x0000002604267292 */ /* 0x000fe2000f8e9605 */
[----:B------:R-:W-:Y:S01]  /*25f0*/  LOP3.LUT R45, R8, R7, R11, 0xfe, !PT ;  /* 0x00000007082d7212 */ /* 0x000fe200078efe0b */
[----:B------:R-:W-:Y:S01]  /*2600*/  IMAD.IADD R51, R6, 0x1, -R41 ;  /* 0x0000000106337824 */ /* 0x000fe200078e0a29 */
[----:B------:R-:W-:Y:S01]  /*2610*/  SHF.R.S32.HI R5, RZ, 0x1f, R4 ;  /* 0x0000001fff057819 */ /* 0x000fe20000011404 */
[----:B------:R-:W-:-:S02]  /*2620*/  IMAD.MOV.U32 R0, RZ, RZ, -0x1 ;  /* 0xffffffffff007424 */ /* 0x000fc400078e00ff */
[----:B------:R-:W-:-:S04]  /*2630*/  IMAD.WIDE.U32 R2, R43, UR6, R4 ;  /* 0x000000062b027c25 */ /* 0x000fc8000f8e0004 */
[----:B------:R-:W-:Y:S02]  /*2640*/  IMAD.IADD R7, R3, 0x1, R15 ;  /* 0x0000000103077824 */ /* 0x000fe400078e020f */
[----:B------:R-:W-:Y:S01]  /*2650*/  IMAD.MOV.U32 R6, RZ, RZ, R2 ;  /* 0x000000ffff067224 */ /* 0x000fe200078e0002 */
[----:B------:R-:W-:Y:S06]  /*2660*/  @P0 BRA `(.L_x_32) ;  /* 0x0000000c00cc0947 */ /* 0x000fec0003800000 */
[----:B------:R-:W0:Y:S01]  /*2670*/  LDC.64 R2, c[0x0][0x5c8] ;  /* 0x00017200ff027b82 */ /* 0x000e220000000a00 */
[----:B-----5:R-:W-:Y:S01]  /*2680*/  ISETP.NE.AND P0, PT, R26, RZ, PT ;  /* 0x000000ff1a00720c */ /* 0x020fe20003f05270 */
[----:B------:R-:W-:Y:S01]  /*2690*/  BSSY B0, `(.L_x_32) ;  /* 0x00000f0000007945 */ /* 0x000fe20003800000 */
[-C--:B0-----:R-:W-:Y:S02]  /*26a0*/  IMAD R12, R9, R2.reuse, RZ ;  /* 0x00000002090c7224 */ /* 0x081fe400078e02ff */
[----:B------:R-:W-:-:S04]  /*26b0*/  IMAD.WIDE.U32 R10, R45, R2, R6 ;  /* 0x000000022d0a7225 */ /* 0x000fc800078e0006 */
[----:B------:R-:W-:-:S04]  /*26c0*/  IMAD R7, R45, R3, R12 ;  /* 0x000000032d077224 */ /* 0x000fc800078e020c */
[----:B------:R-:W-:Y:S01]  /*26d0*/  IMAD.IADD R20, R11, 0x1, R7 ;  /* 0x000000010b147824 */ /* 0x000fe200078e0207 */
[----:B------:R-:W-:Y:S06]  /*26e0*/  @!P0 BRA `(.L_x_33) ;  /* 0x00000008007c8947 */ /* 0x000fec0003800000 */
[----:B------:R-:W0:Y:S01]  /*26f0*/  LDC.64 R46, c[0x0][0x5b0] ;  /* 0x00016c00ff2e7b82 */ /* 0x000e220000000a00 */
[----:B------:R-:W-:Y:S01]  /*2700*/  ULDC.64 UR4, c[0x0][0x5b8] ;  /* 0x00016e0000047ab9 */ /* 0x000fe20000000a00 */
[----:B------:R-:W-:Y:S01]  /*2710*/  ISETP.GE.AND P1, PT, R51, 0x1, PT ;  /* 0x000000013300780c */ /* 0x000fe20003f26270 */
[----:B------:R-:W-:Y:S01]  /*2720*/  IMAD R6, R14, UR4, RZ ;  /* 0x000000040e067c24 */ /* 0x000fe2000f8e02ff */
[----:B------:R-:W-:Y:S01]  /*2730*/  BSSY B1, `(.L_x_34) ;  /* 0x0000011000017945 */ /* 0x000fe20003800000 */
[C---:B------:R-:W-:Y:S01]  /*2740*/  IMAD.WIDE.U32 R12, R43.reuse, UR4, R4 ;  /* 0x000000042b0c7c25 */ /* 0x040fe2000f8e0004 */
[----:B------:R-:W-:Y:S02]  /*2750*/  ISETP.LT.OR P2, PT, R50, 0x1, !P1 ;  /* 0x000000013200780c */ /* 0x000fe40004f41670 */
[----:B------:R-:W1:Y:S01]  /*2760*/  LDC.64 R48, c[0x0][0x5a8] ;  /* 0x00016a00ff307b82 */ /* 0x000e620000000a00 */
[----:B------:R-:W-:Y:S02]  /*2770*/  IMAD R7, R43, UR5, R6 ;  /* 0x000000052b077c24 */ /* 0x000fe4000f8e0206 */
[----:B------:R-:W-:-:S02]  /*2780*/  IMAD.MOV.U32 R6, RZ, RZ, R12 ;  /* 0x000000ffff067224 */ /* 0x000fc400078e000c */
[----:B------:R-:W-:Y:S02]  /*2790*/  IMAD.IADD R7, R13, 0x1, R7 ;  /* 0x000000010d077824 */ /* 0x000fe400078e0207 */
[-C--:B0-----:R-:W-:Y:S01]  /*27a0*/  IMAD R8, R9, R46.reuse, RZ ;  /* 0x0000002e09087224 */ /* 0x081fe200078e02ff */
[----:B------:R-:W-:Y:S01]  /*27b0*/  SHF.L.U64.HI R9, R46, 0x3, R47 ;  /* 0x000000032e097819 */ /* 0x000fe2000001022f */
[----:B------:R-:W-:-:S04]  /*27c0*/  IMAD.WIDE.U32 R4, R45, R46, R6 ;  /* 0x0000002e2d047225 */ /* 0x000fc800078e0006 */
[----:B------:R-:W-:Y:S01]  /*27d0*/  IMAD R21, R45, R47, R8 ;  /* 0x0000002f2d157224 */ /* 0x000fe200078e0208 */
[----:B-1----:R-:W-:Y:S01]  /*27e0*/  IADD3 R14, P0, R4, R48, RZ ;  /* 0x00000030040e7210 */ /* 0x002fe20007f1e0ff */
[----:B------:R-:W-:-:S03]  /*27f0*/  IMAD.SHL.U32 R8, R46, 0x8, RZ ;  /* 0x000000082e087824 */ /* 0x000fc600078e00ff */
[----:B------:R-:W-:Y:S01]  /*2800*/  IADD3.X R15, R49, R5, R21, P0, !PT ;  /* 0x00000005310f7210 */ /* 0x000fe200007fe415 */
[----:B------:R-:W-:Y:S01]  /*2810*/  IMAD.WIDE.U32 R8, R45, R46, R8 ;  /* 0x0000002e2d087225 */ /* 0x000fe200078e0008 */
[----:B------:R-:W-:Y:S07]  /*2820*/  @P2 BRA `(.L_x_35) ;  /* 0x0000000000042947 */ /* 0x000fee0003800000 */
[----:B--2---:R0:W5:Y:S02]  /*2830*/  LDG.E.U8 R27, desc[UR36][R14.64] ;  /* 0x000000240e1b7981 */ /* 0x004164000c1e1100 */
.L_x_35:
[----:B------:R-:W-:Y:S05]  /*2840*/  BSYNC B1 ;  /* 0x0000000000017941 */ /* 0x000fea0003800000 */
.L_x_34:
[----:B-----5:R-:W-:Y:S01]  /*2850*/  LOP3.LUT R5, R27, 0xffff, RZ, 0xc0, !PT ;  /* 0x0000ffff1b057812 */ /* 0x020fe200078ec0ff */
[----:B------:R-:W-:Y:S01]  /*2860*/  ULDC.64 UR4, c[0x0][0x5c0] ;  /* 0x0001700000047ab9 */ /* 0x000fe20000000a00 */
[----:B------:R-:W-:Y:S01]  /*2870*/  IMAD.IADD R9, R21, 0x1, R9 ;  /* 0x0000000115097824 */ /* 0x000fe200078e0209 */
[----:B------:R-:W-:Y:S01]  /*2880*/  IADD3 R4, P0, R10, UR4, RZ ;  /* 0x000000040a047c10 */ /* 0x000fe2000ff1e0ff */
[----:B------:R-:W-:Y:S01]  /*2890*/  IMAD R43, R47, 0x78, RZ ;  /* 0x000000782f2b7824 */ /* 0x000fe200078e02ff */
[----:B------:R-:W-:Y:S01]  /*28a0*/  PRMT R11, R5, 0x8880, RZ ;  /* 0x00008880050b7816 */ /* 0x000fe200000000ff */
[----:B------:R-:W-:Y:S01]  /*28b0*/  BSSY B1, `(.L_x_36) ;  /* 0x0000010000017945 */ /* 0x000fe20003800000 */
[--C-:B------:R-:W-:Y:S02]  /*28c0*/  IADD3 R10, P4, P5, R12, R48, R8.reuse ;  /* 0x000000300c0a7210 */ /* 0x100fe40007d9e008 */
[----:B------:R-:W-:Y:S01]  /*28d0*/  IADD3.X R5, R20, UR5, RZ, P0, !PT ;  /* 0x0000000514057c10 */ /* 0x000fe200087fe4ff */
[----:B------:R-:W-:Y:S01]  /*28e0*/  IMAD R42, R11, R26, RZ ;  /* 0x0000001a0b2a7224 */ /* 0x000fe200078e02ff */
[--C-:B------:R-:W-:Y:S01]  /*28f0*/  IADD3.X R11, R7, R49, R9.reuse, P4, P5 ;  /* 0x00000031070b7210 */ /* 0x100fe200027ea409 */
[----:B------:R-:W-:Y:S01]  /*2900*/  IMAD.WIDE.U32 R20, R46, 0x78, R8 ;  /* 0x000000782e147825 */ /* 0x000fe200078e0008 */
[----:B------:R-:W-:-:S03]  /*2910*/  ISETP.GE.AND P0, PT, R51, 0x2, PT ;  /* 0x000000023300780c */ /* 0x000fc60003f06270 */
[----:B------:R-:W-:Y:S01]  /*2920*/  @!P2 IMAD R9, R36, R25, R42 ;  /* 0x000000192409a224 */ /* 0x000fe200078e022a */
[----:B------:R-:W-:Y:S01]  /*2930*/  ISETP.LT.OR P3, PT, R50, 0x1, !P0 ;  /* 0x000000013200780c */ /* 0x000fe20004761670 */
[----:B------:R-:W-:Y:S01]  /*2940*/  IMAD.IADD R36, R21, 0x1, R43 ;  /* 0x0000000115247824 */ /* 0x000fe200078e022b */
[----:B------:R-:W-:Y:S02]  /*2950*/  IADD3 R40, P4, P5, R12, R48, R20 ;  /* 0x000000300c287210 */ /* 0x000fe40007d9e014 */
[----:B------:R1:W-:Y:S09]  /*2960*/  @!P2 STG.E.U8 desc[UR36][R4.64], R9 ;  /* 0x000000090400a986 */ /* 0x0003f2000c101124 */
[----:B------:R-:W-:Y:S05]  /*2970*/  @P3 BRA `(.L_x_37) ;  /* 0x00000000000c3947 */ /* 0x000fea0003800000 */
[----:B--2---:R-:W1:Y:S02]  /*2980*/  LDG.E.U8 R27, desc[UR36][R14.64+0x1] ;  /* 0x000001240e1b7981 */ /* 0x004e64000c1e1100 */
[----:B-1----:R-:W-:-:S05]  /*2990*/  PRMT R9, R27, 0x8880, RZ ;  /* 0x000088801b097816 */ /* 0x002fca00000000ff */
[----:B------:R-:W-:-:S07]  /*29a0*/  IMAD R42, R9, R26, RZ ;  /* 0x0000001a092a7224 */ /* 0x000fce00078e02ff */
.L_x_37:
[----:B------:R-:W-:Y:S05]  /*29b0*/  BSYNC B1 ;  /* 0x0000000000017941 */ /* 0x000fea0003800000 */
.L_x_36:
[C---:B------:R-:W-:Y:S01]  /*29c0*/  ISETP.LT.OR P2, PT, R50.reuse, 0x9, !P1 ;  /* 0x000000093200780c */ /* 0x040fe20004f41670 */
[----:B------:R-:W-:Y:S01]  /*29d0*/  @!P3 IMAD R37, R37, R25, R42 ;  /* 0x000000192525b224 */ /* 0x000fe200078e022a */
[----:B------:R-:W-:Y:S01]  /*29e0*/  BSSY B1, `(.L_x_38) ;  /* 0x000000d000017945 */ /* 0x000fe20003800000 */
[----:B------:R-:W-:Y:S01]  /*29f0*/  @!P3 IMAD.MOV.U32 R8, RZ, RZ, R4 ;  /* 0x000000ffff08b224 */ /* 0x000fe200078e0004 */
[----:B------:R-:W-:Y:S01]  /*2a00*/  IADD3.X R41, R7, R49, R36, P4, P5 ;  /* 0x0000003107297210 */ /* 0x000fe200027ea424 */
[----:B-1----:R-:W-:Y:S01]  /*2a10*/  @!P3 IMAD.MOV.U32 R9, RZ, RZ, R5 ;  /* 0x000000ffff09b224 */ /* 0x002fe200078e0005 */
[C---:B------:R-:W-:Y:S02]  /*2a20*/  ISETP.LT.OR P5, PT, R50.reuse, 0x9, !P0 ;  /* 0x000000093200780c */ /* 0x040fe400047a1670 */
[----:B------:R-:W-:Y:S02]  /*2a30*/  ISETP.LT.OR P4, PT, R50, 0x81, !P1 ;  /* 0x000000813200780c */ /* 0x000fe40004f81670 */
[----:B------:R1:W-:Y:S01]  /*2a40*/  @!P3 STG.E.U8 desc[UR36][R8.64+0x1], R37 ;  /* 0x000001250800b986 */ /* 0x0003e2000c101124 */
[----:B------:R-:W-:-:S04]  /*2a50*/  LEA R4, P3, R2, R4, 0x3 ;  /* 0x0000000402047211 */ /* 0x000fc800078618ff */
[----:B------:R-:W-:Y:S01]  /*2a60*/  LEA.HI.X R5, R2, R5, R3, 0x3, P3 ;  /* 0x0000000502057211 */ /* 0x000fe200018f1c03 */
[----:B------:R-:W-:Y:S08]  /*2a70*/  @P2 BRA `(.L_x_39) ;  /* 0x00000000000c2947 */ /* 0x000ff00003800000 */
[----:B--2---:R-:W1:Y:S02]  /*2a80*/  LDG.E.U8 R27, desc[UR36][R10.64] ;  /* 0x000000240a1b7981 */ /* 0x004e64000c1e1100 */
[----:B-1----:R-:W-:-:S05]  /*2a90*/  PRMT R9, R27, 0x8880, RZ ;  /* 0x000088801b097816 */ /* 0x002fca00000000ff */
[----:B------:R-:W-:-:S07]  /*2aa0*/  IMAD R42, R9, R26, RZ ;  /* 0x0000001a092a7224 */ /* 0x000fce00078e02ff */
.L_x_39:
[----:B------:R-:W-:Y:S05]  /*2ab0*/  BSYNC B1 ;  /* 0x0000000000017941 */ /* 0x000fea0003800000 */
.L_x_38:
[----:B-1----:R-:W-:Y:S01]  /*2ac0*/  @!P2 IMAD R9, R38, R25, R42 ;  /* 0x000000192609a224 */ /* 0x002fe200078e022a */
[----:B------:R-:W-:Y:S04]  /*2ad0*/  BSSY B1, `(.L_x_40) ;  /* 0x0000006000017945 */ /* 0x000fe80003800000 */
[----:B------:R1:W-:Y:S01]  /*2ae0*/  @!P2 STG.E.U8 desc[UR36][R4.64], R9 ;  /* 0x000000090400a986 */ /* 0x0003e2000c101124 */
[----:B------:R-:W-:Y:S05]  /*2af0*/  @P5 BRA `(.L_x_41) ;  /* 0x00000000000c5947 */ /* 0x000fea0003800000 */
[----:B--2---:R-:W1:Y:S02]  /*2b00*/  LDG.E.U8 R27, desc[UR36][R10.64+0x1] ;  /* 0x000001240a1b7981 */ /* 0x004e64000c1e1100 */
[----:B-1----:R-:W-:-:S05]  /*2b10*/  PRMT R9, R27, 0x8880, RZ ;  /* 0x000088801b097816 */ /* 0x002fca00000000ff */
[----:B------:R-:W-:-:S07]  /*2b20*/  IMAD R42, R9, R26, RZ ;  /* 0x0000001a092a7224 */ /* 0x000fce00078e02ff */
.L_x_41:
[----:B------:R-:W-:Y:S05]  /*2b30*/  BSYNC B1 ;  /* 0x0000000000017941 */ /* 0x000fea0003800000 */
.L_x_40:
[----:B------:R-:W-:-:S05]  /*2b40*/  @!P5 IMAD R39, R39, R25, R42 ;  /* 0x000000192727d224 */ /* 0x000fca00078e022a */
[----:B------:R-:W-:Y:S04]  /*2b50*/  @!P5 STG.E.U8 desc[UR36][R4.64+0x1], R39 ;  /* 0x000001270400d986 */ /* 0x000fe8000c101124 */
[----:B--2---:R-:W2:Y:S01]  /*2b60*/  @!P4 LDG.E.U8 R27, desc[UR36][R40.64] ;  /* 0x00000024281bc981 */ /* 0x004ea2000c1e1100 */
[----:B------:R-:W-:Y:S01]  /*2b70*/  @!P4 IMAD.MOV.U32 R8, RZ, RZ, R4 ;  /* 0x000000ffff08c224 */ /* 0x000fe200078e0004 */
[----:B------:R-:W-:Y:S01]  /*2b80*/  ISETP.LT.OR P3, PT, R50, 0x81, !P0 ;  /* 0x000000813200780c */ /* 0x000fe20004761670 */
[----:B-1----:R-:W-:Y:S02]  /*2b90*/  @!P4 IMAD.MOV.U32 R9, RZ, RZ, R5 ;  /* 0x000000ffff09c224 */ /* 0x002fe400078e0005 */
[----:B------:R-:W-:Y:S02]  /*2ba0*/  @!P4 IMAD R13, R3, 0x78, RZ ;  /* 0x00000078030dc824 */ /* 0x000fe400078e02ff */
[----:B------:R-:W-:-:S04]  /*2bb0*/  @!P4 IMAD.WIDE.U32 R8, R2, 0x78, R8 ;  /* 0x000000780208c825 */ /* 0x000fc800078e0008 */
[----:B------:R-:W-:Y:S01]  /*2bc0*/  @!P4 IMAD.IADD R9, R9, 0x1, R13 ;  /* 0x000000010909c824 */ /* 0x000fe200078e020d */
[----:B--2---:R-:W-:-:S05]  /*2bd0*/  @!P4 PRMT R11, R27, 0x8880, RZ ;  /* 0x000088801b0bc816 */ /* 0x004fca00000000ff */
[----:B------:R-:W-:-:S04]  /*2be0*/  @!P4 IMAD R42, R11, R26, RZ ;  /* 0x0000001a0b2ac224 */ /* 0x000fc800078e02ff */
[----:B------:R-:W-:-:S05]  /*2bf0*/  @!P4 IMAD R13, R32, R25, R42 ;  /* 0x00000019200dc224 */ /* 0x000fca00078e022a */
[----:B------:R1:W-:Y:S04]  /*2c00*/  @!P4 STG.E.U8 desc[UR36][R8.64], R13 ;  /* 0x0000000d0800c986 */ /* 0x0003e8000c101124 */
[----:B------:R-:W2:Y:S01]  /*2c10*/  @!P3 LDG.E.U8 R27, desc[UR36][R40.64+0x1] ;  /* 0x00000124281bb981 */ /* 0x000ea2000c1e1100 */
[----:B------:R-:W-:Y:S01]  /*2c20*/  LEA R10, P4, R46, R20, 0x3 ;  /* 0x000000142e0a7211 */ /* 0x000fe200078818ff */
[----:B------:R-:W-:Y:S01]  /*2c30*/  @!P3 IMAD R37, R3, 0x78, RZ ;  /* 0x000000780325b824 */ /* 0x000fe200078e02ff */
[----:B------:R-:W-:Y:S01]  /*2c40*/  ISETP.LT.OR P2, PT, R50, 0x89, !P1 ;  /* 0x000000893200780c */ /* 0x000fe20004f41670 */
[----:B------:R-:W-:Y:S01]  /*2c50*/  @!P3 IMAD.WIDE.U32 R20, R2, 0x78, R4 ;  /* 0x000000780214b825 */ /* 0x000fe200078e0004 */
[----:B------:R-:W-:Y:S02]  /*2c60*/  LEA.HI.X R11, R46, R36, R47, 0x3, P4 ;  /* 0x000000242e0b7211 */ /* 0x000fe400020f1c2f */
[----:B0-----:R-:W-:Y:S01]  /*2c70*/  IADD3 R14, P4, P5, R12, R48, R10 ;  /* 0x000000300c0e7210 */ /* 0x001fe20007d9e00a */
[----:B------:R-:W-:Y:S01]  /*2c80*/  @!P3 IMAD.IADD R21, R21, 0x1, R37 ;  /* 0x000000011515b824 */ /* 0x000fe200078e0225 */
[----:B--2---:R-:W-:-:S05]  /*2c90*/  @!P3 PRMT R15, R27, 0x8880, RZ ;  /* 0x000088801b0fb816 */ /* 0x004fca00000000ff */
[----:B------:R-:W-:Y:S01]  /*2ca0*/  @!P3 IMAD R42, R15, R26, RZ ;  /* 0x0000001a0f2ab224 */ /* 0x000fe200078e02ff */
[----:B------:R-:W-:-:S03]  /*2cb0*/  IADD3.X R15, R7, R49, R11, P4, P5 ;  /* 0x00000031070f7210 */ /* 0x000fc600027ea40b */
[----:B------:R-:W-:-:S05]  /*2cc0*/  @!P3 IMAD R33, R33, R25, R42 ;  /* 0x000000192121b224 */ /* 0x000fca00078e022a */
[----:B------:R0:W-:Y:S04]  /*2cd0*/  @!P3 STG.E.U8 desc[UR36][R20.64+0x1], R33 ;  /* 0x000001211400b986 */ /* 0x0001e8000c101124 */
[----:B------:R-:W2:Y:S01]  /*2ce0*/  @!P2 LDG.E.U8 R27, desc[UR36][R14.64] ;  /* 0x000000240e1ba981 */ /* 0x000ea2000c1e1100 */
[----:B------:R-:W-:Y:S02]  /*2cf0*/  ISETP.LT.OR P3, PT, R50, 0x89, !P0 ;  /* 0x000000893200780c */ /* 0x000fe40004761670 */
[C---:B-1----:R-:W-:Y:S02]  /*2d00*/  SHF.L.U64.HI R13, R2.reuse, 0x7, R3 ;  /* 0x00000007020d7819 */ /* 0x042fe40000010203 */
[----:B------:R-:W-:-:S05]  /*2d10*/  LEA R4, P4, R2, R4, 0x7 ;  /* 0x0000000402047211 */ /* 0x000fca00078838ff */
[----:B------:R-:W-:Y:S01]  /*2d20*/  IMAD.X R5, R13, 0x1, R5, P4 ;  /* 0x000000010d057824 */ /* 0x000fe200020e0605 */
[----:B--2---:R-:W-:-:S05]  /*2d30*/  @!P2 PRMT R9, R27, 0x8880, RZ ;  /* 0x000088801b09a816 */ /* 0x004fca00000000ff */
[----:B------:R-:W-:-:S04]  /*2d40*/  @!P2 IMAD R42, R9, R26, RZ ;  /* 0x0000001a092aa224 */ /* 0x000fc800078e02ff */
[----:B------:R-:W-:-:S05]  /*2d50*/  @!P2 IMAD R9, R34, R25, R42 ;  /* 0x000000192209a224 */ /* 0x000fca00078e022a */
[----:B------:R1:W-:Y:S04]  /*2d60*/  @!P2 STG.E.U8 desc[UR36][R4.64], R9 ;  /* 0x000000090400a986 */ /* 0x0003e8000c101124 */
[----:B------:R-:W2:Y:S01]  /*2d70*/  @!P3 LDG.E.U8 R27, desc[UR36][R14.64+0x1] ;  /* 0x000001240e1bb981 */ /* 0x000ea2000c1e1100 */
[----:B------:R-:W-:Y:S01]  /*2d80*/  IMAD.WIDE.U32 R10, R46, 0x78, R10 ;  /* 0x000000782e0a7825 */ /* 0x000fe200078e000a */
[----:B------:R-:W-:-:S03]  /*2d90*/  ISETP.LT.OR P1, PT, R50, 0x101, !P1 ;  /* 0x000001013200780c */ /* 0x000fc60004f21670 */
[----:B------:R-:W-:Y:S01]  /*2da0*/  IMAD.IADD R6, R43, 0x1, R11 ;  /* 0x000000012b067824 */ /* 0x000fe200078e020b */
[----:B0-----:R-:W-:-:S04]  /*2db0*/  IADD3 R20, P2, P4, R12, R48, R10 ;  /* 0x000000300c147210 */ /* 0x001fc80007c5e00a */
[----:B------:R-:W-:Y:S02]  /*2dc0*/  IADD3.X R21, R7, R49, R6, P2, P4 ;  /* 0x0000003107157210 */ /* 0x000fe400017e8406 */
[----:B--2---:R-:W-:-:S05]  /*2dd0*/  @!P3 PRMT R13, R27, 0x8880, RZ ;  /* 0x000088801b0db816 */ /* 0x004fca00000000ff */
[----:B------:R-:W-:-:S04]  /*2de0*/  @!P3 IMAD R42, R13, R26, RZ ;  /* 0x0000001a0d2ab224 */ /* 0x000fc800078e02ff */
[----:B------:R-:W-:-:S05]  /*2df0*/  @!P3 IMAD R35, R35, R25, R42 ;  /* 0x000000192323b224 */ /* 0x000fca00078e022a */
[----:B------:R0:W-:Y:S04]  /*2e00*/  @!P3 STG.E.U8 desc[UR36][R4.64+0x1], R35 ;  /* 0x000001230400b986 */ /* 0x0001e8000c101124 */
[----:B------:R-:W2:Y:S01]  /*2e10*/  @!P1 LDG.E.U8 R27, desc[UR36][R20.64] ;  /* 0x00000024141b9981 */ /* 0x000ea2000c1e1100 */
        /* <DEDUP_REMOVED lines=11> */
[----:B------:R-:W-:Y:S01]  /*2ed0*/  ISETP.GE.AND P1, PT, R50, 0x109, PT ;  /* 0x000001093200780c */ /* 0x000fe20003f26270 */
[----:B------:R-:W-:Y:S01]  /*2ee0*/  @!P0 IMAD.MOV.U32 R11, RZ, RZ, R5 ;  /* 0x000000ffff0b8224 */ /* 0x000fe200078e0005 */
[C---:B------:R-:W-:Y:S01]  /*2ef0*/  LEA R33, P3, R46.reuse, R10, 0x3 ;  /* 0x0000000a2e217211 */ /* 0x040fe200078618ff */
[----:B------:R-:W-:Y:S01]  /*2f00*/  @!P0 IMAD.MOV.U32 R10, RZ, RZ, R4 ;  /* 0x000000ffff0a8224 */ /* 0x000fe200078e0004 */
[----:B------:R-:W-:Y:S01]  /*2f10*/  ISETP.LT.OR P2, PT, R51, 0x1, !P1 ;  /* 0x000000013300780c */ /* 0x000fe20004f41670 */
[----:B0-----:R-:W-:Y:S01]  /*2f20*/  @!P0 IMAD R35, R3, 0x78, RZ ;  /* 0x0000007803238824 */ /* 0x001fe200078e02ff */
[----:B------:R-:W-:Y:S01]  /*2f30*/  LEA.HI.X R6, R46, R6, R47, 0x3, P3 ;  /* 0x000000062e067211 */ /* 0x000fe200018f1c2f */
[----:B------:R-:W-:Y:S01]  /*2f40*/  @!P0 IMAD.WIDE.U32 R10, R2, 0x78, R10 ;  /* 0x00000078020a8825 */ /* 0x000fe200078e000a */
[----:B------:R-:W-:-:S03]  /*2f50*/  IADD3 R12, P3, P4, R12, R48, R33 ;  /* 0x000000300c0c7210 */ /* 0x000fc60007c7e021 */
[----:B------:R-:W-:Y:S01]  /*2f60*/  @!P0 IMAD.IADD R11, R35, 0x1, R11 ;  /* 0x00000001230b8824 */ /* 0x000fe200078e020b */
[----:B-1----:R-:W-:Y:S02]  /*2f70*/  IADD3.X R13, R7, R49, R6, P3, P4 ;  /* 0x00000031070d7210 */ /* 0x002fe40001fe8406 */
[----:B--2---:R-:W-:-:S05]  /*2f80*/  @!P0 PRMT R15, R27, 0x8880, RZ ;  /* 0x000088801b0f8816 */ /* 0x004fca00000000ff */
[----:B------:R-:W-:-:S04]  /*2f90*/  @!P0 IMAD R42, R15, R26, RZ ;  /* 0x0000001a0f2a8224 */ /* 0x000fc800078e02ff */
[----:B------:R-:W-:-:S05]  /*2fa0*/  @!P0 IMAD R29, R29, R25, R42 ;  /* 0x000000191d1d8224 */ /* 0x000fca00078e022a */
[----:B------:R0:W-:Y:S04]  /*2fb0*/  @!P0 STG.E.U8 desc[UR36][R10.64+0x1], R29 ;  /* 0x0000011d0a008986 */ /* 0x0001e8000c101124 */
[----:B------:R-:W2:Y:S01]  /*2fc0*/  @!P2 LDG.E.U8 R27, desc[UR36][R12.64] ;  /* 0x000000240c1ba981 */ /* 0x000ea2000c1e1100 */
[----:B------:R-:W-:Y:S02]  /*2fd0*/  ISETP.LT.OR P1, PT, R51, 0x2, !P1 ;  /* 0x000000023300780c */ /* 0x000fe40004f21670 */
[----:B------:R-:W-:Y:S02]  /*2fe0*/  LEA R6, P0, R2, R4, 0x7 ;  /* 0x0000000402067211 */ /* 0x000fe400078038ff */
[----:B--2---:R-:W-:-:S05]  /*2ff0*/  @!P2 PRMT R7, R27, 0x8880, RZ ;  /* 0x000088801b07a816 */ /* 0x004fca00000000ff */
[----:B------:R-:W-:Y:S01]  /*3000*/  @!P2 IMAD R42, R7, R26, RZ ;  /* 0x0000001a072aa224 */ /* 0x000fe200078e02ff */
[----:B------:R-:W-:-:S03]  /*3010*/  LEA.HI.X R7, R2, R5, R3, 0x7, P0 ;  /* 0x0000000502077211 */ /* 0x000fc600000f3c03 */
[----:B------:R-:W-:-:S05]  /*3020*/  @!P2 IMAD R9, R30, R25, R42 ;  /* 0x000000191e09a224 */ /* 0x000fca00078e022a */
[----:B------:R1:W-:Y:S04]  /*3030*/  @!P2 STG.E.U8 desc[UR36][R6.64], R9 ;  /* 0x000000090600a986 */ /* 0x0003e8000c101124 */
[----:B------:R-:W0:Y:S02]  /*3040*/  @!P1 LDG.E.U8 R27, desc[UR36][R12.64+0x1] ;  /* 0x000001240c1b9981 */ /* 0x000e24000c1e1100 */
[----:B0-----:R-:W-:-:S05]  /*3050*/  @!P1 PRMT R11, R27, 0x8880, RZ ;  /* 0x000088801b0b9816 */ /* 0x001fca00000000ff */
[----:B------:R-:W-:Y:S01]  /*3060*/  @!P1 IMAD R11, R11, R26, RZ ;  /* 0x0000001a0b0b9224 */ /* 0x000fe200078e02ff */
[----:B-1----:R-:W-:Y:S06]  /*3070*/  @P1 BRA `(.L_x_42) ;  /* 0x0000000400441947 */ /* 0x002fec0003800000 */
[----:B------:R-:W-:Y:S01]  /*3080*/  @!P1 IMAD.MOV.U32 R42, RZ, RZ, R11 ;  /* 0x000000ffff2a9224 */ /* 0x000fe200078e000b */
[----:B------:R-:W-:-:S03]  /*3090*/  LEA R4, P0, R2, R4, 0x7 ;  /* 0x0000000402047211 */ /* 0x000fc600078038ff */
[----:B------:R-:W-:Y:S01]  /*30a0*/  IMAD R31, R31, R25, R42 ;  /* 0x000000191f1f7224 */ /* 0x000fe200078e022a */
[----:B------:R-:W-:-:S05]  /*30b0*/  LEA.HI.X R5, R2, R5, R3, 0x7, P0 ;  /* 0x0000000502057211 */ /* 0x000fca00000f3c03 */
[----:B------:R0:W-:Y:S01]  /*30c0*/  STG.E.U8 desc[UR36][R4.64+0x1], R31 ;  /* 0x0000011f04007986 */ /* 0x0001e2000c101124 */
[----:B------:R-:W-:Y:S05]  /*30d0*/  BRA `(.L_x_42) ;  /* 0x00000004002c7947 */ /* 0x000fea0003800000 */
.L_x_33:
[C---:B------:R-:W-:Y:S01]  /*30e0*/  ISETP.GE.AND P1, PT, R50.reuse, 0x1, PT ;  /* 0x000000013200780c */ /* 0x040fe20003f26270 */
[----:B------:R-:W-:Y:S01]  /*30f0*/  ULDC.64 UR4, c[0x0][0x5c0] ;  /* 0x0001700000047ab9 */ /* 0x000fe20000000a00 */
[----:B------:R-:W-:Y:S02]  /*3100*/  ISETP.GE.AND P2, PT, R50, 0x9, PT ;  /* 0x000000093200780c */ /* 0x000fe40003f46270 */
[C---:B------:R-:W-:Y:S02]  /*3110*/  ISETP.LT.OR P3, PT, R51.reuse, 0x1, !P1 ;  /* 0x000000013300780c */ /* 0x040fe40004f61670 */
[----:B------:R-:W-:Y:S02]  /*3120*/  IADD3 R4, P0, R10, UR4, RZ ;  /* 0x000000040a047c10 */ /* 0x000fe4000ff1e0ff */
[----:B------:R-:W-:Y:S02]  /*3130*/  ISETP.LT.OR P1, PT, R51, 0x2, !P1 ;  /* 0x000000023300780c */ /* 0x000fe40004f21670 */
[----:B------:R-:W-:-:S02]  /*3140*/  IADD3.X R5, R20, UR5, RZ, P0, !PT ;  /* 0x0000000514057c10 */ /* 0x000fc400087fe4ff */
[C---:B------:R-:W-:Y:S02]  /*3150*/  ISETP.LT.OR P4, PT, R51.reuse, 0x1, !P2 ;  /* 0x000000013300780c */ /* 0x040fe40005781670 */
[----:B------:R-:W-:Y:S02]  /*3160*/  ISETP.LT.OR P2, PT, R51, 0x2, !P2 ;  /* 0x000000023300780c */ /* 0x000fe40005741670 */
[----:B------:R-:W-:Y:S01]  /*3170*/  ISETP.GE.AND P0, PT, R50, 0x81, PT ;  /* 0x000000813200780c */ /* 0x000fe20003f06270 */
[----:B------:R-:W-:-:S03]  /*3180*/  @!P3 IMAD R11, R36, R25, RZ ;  /* 0x00000019240bb224 */ /* 0x000fc600078e02ff */
[----:B------:R-:W-:Y:S01]  /*3190*/  ISETP.LT.OR P5, PT, R51, 0x1, !P0 ;  /* 0x000000013300780c */ /* 0x000fe200047a1670 */
[-C--:B------:R-:W-:Y:S01]  /*31a0*/  @!P1 IMAD R37, R37, R25.reuse, RZ ;  /* 0x0000001925259224 */ /* 0x080fe200078e02ff */
[----:B------:R-:W-:Y:S01]  /*31b0*/  @!P3 STG.E.U8 desc[UR36][R4.64], R11 ;  /* 0x0000000b0400b986 */ /* 0x000fe2000c101124 */
[----:B------:R-:W-:Y:S02]  /*31c0*/  LEA R8, P3, R2, R4, 0x3 ;  /* 0x0000000402087211 */ /* 0x000fe400078618ff */
[----:B------:R-:W-:Y:S01]  /*31d0*/  @!P4 IMAD R13, R38, R25, RZ ;  /* 0x00000019260dc224 */ /* 0x000fe200078e02ff */
[----:B------:R0:W-:Y:S01]  /*31e0*/  @!P1 STG.E.U8 desc[UR36][R4.64+0x1], R37 ;  /* 0x0000012504009986 */ /* 0x0001e2000c101124 */
[----:B------:R-:W-:Y:S01]  /*31f0*/  LEA.HI.X R9, R2, R5, R3, 0x3, P3 ;  /* 0x0000000502097211 */ /* 0x000fe200018f1c03 */
[----:B------:R-:W-:Y:S01]  /*3200*/  @!P2 IMAD R39, R39, R25, RZ ;  /* 0x000000192727a224 */ /* 0x000fe200078e02ff */
[----:B------:R-:W-:Y:S02]  /*3210*/  ISETP.LT.OR P0, PT, R51, 0x2, !P0 ;  /* 0x000000023300780c */ /* 0x000fe40004701670 */
[----:B------:R-:W-:-:S02]  /*3220*/  ISETP.GE.AND P1, PT, R50, 0x101, PT ;  /* 0x000001013200780c */ /* 0x000fc40003f26270 */
[----:B------:R-:W-:Y:S02]  /*3230*/  @!P5 IMAD R15, R3, 0x78, RZ ;  /* 0x00000078030fd824 */ /* 0x000fe400078e02ff */
[----:B------:R-:W-:-:S04]  /*3240*/  @!P5 IMAD.WIDE.U32 R6, R2, 0x78, R8 ;  /* 0x000000780206d825 */ /* 0x000fc800078e0008 */
[--C-:B0-----:R-:W-:Y:S02]  /*3250*/  @!P4 IMAD.MOV.U32 R4, RZ, RZ, R8.reuse ;  /* 0x000000ffff04c224 */ /* 0x101fe400078e0008 */
[----:B------:R-:W-:Y:S02]  /*3260*/  @!P4 IMAD.MOV.U32 R5, RZ, RZ, R9 ;  /* 0x000000ffff05c224 */ /* 0x000fe400078e0009 */
[----:B------:R-:W-:Y:S02]  /*3270*/  @!P5 IMAD.IADD R7, R15, 0x1, R7 ;  /* 0x000000010f07d824 */ /* 0x000fe400078e0207 */
[----:B------:R-:W-:Y:S01]  /*3280*/  @!P0 IMAD R21, R3, 0x78, RZ ;  /* 0x0000007803158824 */ /* 0x000fe200078e02ff */
[----:B------:R0:W-:Y:S01]  /*3290*/  @!P4 STG.E.U8 desc[UR36][R4.64], R13 ;  /* 0x0000000d0400c986 */ /* 0x0001e2000c101124 */
[----:B------:R-:W-:Y:S01]  /*32a0*/  @!P0 IMAD.WIDE.U32 R10, R2, 0x78, R8 ;  /* 0x00000078020a8825 */ /* 0x000fe200078e0008 */
[C---:B------:R-:W-:Y:S02]  /*32b0*/  ISETP.LT.OR P4, PT, R51.reuse, 0x1, !P1 ;  /* 0x000000013300780c */ /* 0x040fe40004f81670 */
[----:B------:R-:W-:Y:S01]  /*32c0*/  ISETP.LT.OR P1, PT, R51, 0x2, !P1 ;  /* 0x000000023300780c */ /* 0x000fe20004f21670 */
[----:B------:R-:W-:-:S02]  /*32d0*/  @!P5 IMAD R15, R32, R25, RZ ;  /* 0x00000019200fd224 */ /* 0x000fc400078e02ff */
[C---:B------:R-:W-:Y:S02]  /*32e0*/  IMAD.SHL.U32 R37, R2.reuse, 0x80, RZ ;  /* 0x0000008002257824 */ /* 0x040fe400078e00ff */
[----:B------:R-:W-:Y:S02]  /*32f0*/  @!P0 IMAD.IADD R11, R21, 0x1, R11 ;  /* 0x00000001150b8824 */ /* 0x000fe400078e020b */
[-C--:B------:R-:W-:Y:S01]  /*3300*/  @!P0 IMAD R33, R33, R25.reuse, RZ ;  /* 0x0000001921218224 */ /* 0x080fe200078e02ff */
[----:B0-----:R-:W-:Y:S01]  /*3310*/  SHF.L.U64.HI R13, R2, 0x7, R3 ;  /* 0x00000007020d7819 */ /* 0x001fe20000010203 */
[----:B------:R-:W-:Y:S02]  /*3320*/  @!P2 IMAD.MOV.U32 R4, RZ, RZ, R8 ;  /* 0x000000ffff04a224 */ /* 0x000fe400078e0008 */
[----:B------:R-:W-:Y:S02]  /*3330*/  @!P2 IMAD.MOV.U32 R5, RZ, RZ, R9 ;  /* 0x000000ffff05a224 */ /* 0x000fe400078e0009 */
[----:B------:R-:W-:-:S02]  /*3340*/  @!P4 IMAD R21, R28, R25, RZ ;  /* 0x000000191c15c224 */ /* 0x000fc400078e02ff */
[----:B------:R-:W-:Y:S01]  /*3350*/  @!P1 IMAD R29, R29, R25, RZ ;  /* 0x000000191d1d9224 */ /* 0x000fe200078e02ff */
[----:B------:R0:W-:Y:S01]  /*3360*/  @!P2 STG.E.U8 desc[UR36][R4.64+0x1], R39 ;  /* 0x000001270400a986 */ /* 0x0001e2000c101124 */
[----:B------:R-:W-:-:S03]  /*3370*/  ISETP.GE.AND P2, PT, R50, 0x89, PT ;  /* 0x000000893200780c */ /* 0x000fc60003f46270 */
[----:B------:R1:W-:Y:S01]  /*3380*/  @!P5 STG.E.U8 desc[UR36][R6.64], R15 ;  /* 0x0000000f0600d986 */ /* 0x0003e2000c101124 */
[C---:B------:R-:W-:Y:S02]  /*3390*/  ISETP.LT.OR P3, PT, R51.reuse, 0x1, !P2 ;  /* 0x000000013300780c */ /* 0x040fe40005761670 */
[----:B------:R-:W-:Y:S01]  /*33a0*/  ISETP.LT.OR P2, PT, R51, 0x2, !P2 ;  /* 0x000000023300780c */ /* 0x000fe20005741670 */
[----:B------:R3:W-:Y:S01]  /*33b0*/  @!P0 STG.E.U8 desc[UR36][R10.64+0x1], R33 ;  /* 0x000001210a008986 */ /* 0x0007e2000c101124 */
[----:B------:R-:W-:Y:S02]  /*33c0*/  ISETP.GE.AND P0, PT, R50, 0x109, PT ;  /* 0x000001093200780c */ /* 0x000fe40003f06270 */
[----:B0-----:R-:W-:-:S05]  /*33d0*/  IADD3 R4, P5, R8, R37, RZ ;  /* 0x0000002508047210 */ /* 0x001fca0007fbe0ff */
[----:B------:R-:W-:Y:S01]  /*33e0*/  IMAD.X R5, R9, 0x1, R13, P5 ;  /* 0x0000000109057824 */ /* 0x000fe200028e060d */
[C---:B------:R-:W-:Y:S01]  /*33f0*/  ISETP.LT.OR P5, PT, R51.reuse, 0x1, !P0 ;  /* 0x000000013300780c */ /* 0x040fe200047a1670 */
[----:B-1----:R-:W-:Y:S01]  /*3400*/  @!P3 IMAD R15, R34, R25, RZ ;  /* 0x00000019220fb224 */ /* 0x002fe200078e02ff */
[----:B------:R-:W-:Y:S01]  /*3410*/  ISETP.LT.OR P0, PT, R51, 0x2, !P0 ;  /* 0x000000023300780c */ /* 0x000fe20004701670 */
[--C-:B------:R-:W-:Y:S02]  /*3420*/  @!P1 IMAD.MOV.U32 R8, RZ, RZ, R4.reuse ;  /* 0x000000ffff089224 */ /* 0x100fe400078e0004 */
[--C-:B------:R-:W-:Y:S01]  /*3430*/  @!P1 IMAD.MOV.U32 R9, RZ, RZ, R5.reuse ;  /* 0x000000ffff099224 */ /* 0x100fe200078e0005 */
[----:B------:R1:W-:Y:S01]  /*3440*/  @!P3 STG.E.U8 desc[UR36][R4.64], R15 ;  /* 0x0000000f0400b986 */ /* 0x0003e2000c101124 */
[----:B------:R-:W-:Y:S01]  /*3450*/  @!P4 IMAD.WIDE.U32 R6, R2, 0x78, R4 ;  /* 0x000000780206c825 */ /* 0x000fe200078e0004 */
[----:B---3--:R-:W-:-:S03]  /*3460*/  IADD3 R10, P3, R4, R37, RZ ;  /* 0x00000025040a7210 */ /* 0x008fc60007f7e0ff */
[----:B------:R-:W-:Y:S02]  /*3470*/  @!P4 IMAD R11, R3, 0x78, RZ ;  /* 0x00000078030bc824 */ /* 0x000fe400078e02ff */
[----:B------:R-:W-:-:S04]  /*3480*/  @!P1 IMAD.WIDE.U32 R8, R2, 0x78, R8 ;  /* 0x0000007802089825 */ /* 0x000fc800078e0008 */
[----:B------:R-:W-:Y:S02]  /*3490*/  @!P1 IMAD R3, R3, 0x78, RZ ;  /* 0x0000007803039824 */ /* 0x000fe400078e02ff */
[----:B------:R-:W-:Y:S02]  /*34a0*/  @!P4 IMAD.IADD R7, R11, 0x1, R7 ;  /* 0x000000010b07c824 */ /* 0x000fe400078e0207 */
[----:B------:R-:W-:Y:S01]  /*34b0*/  IMAD.X R11, R5, 0x1, R13, P3 ;  /* 0x00000001050b7824 */ /* 0x000fe200018e060d */
[----:B------:R-:W-:Y:S01]  /*34c0*/  IADD3 R12, P3, R4, R37, RZ ;  /* 0x00000025040c7210 */ /* 0x000fe20007f7e0ff */
[----:B------:R-:W-:Y:S02]  /*34d0*/  @!P1 IMAD.IADD R9, R3, 0x1, R9 ;  /* 0x0000000103099824 */ /* 0x000fe400078e0209 */
[----:B------:R-:W-:Y:S02]  /*34e0*/  @!P2 IMAD R35, R35, R25, RZ ;  /* 0x000000192323a224 */ /* 0x000fe400078e02ff */
[----:B------:R-:W-:-:S02]  /*34f0*/  @!P2 IMAD.MOV.U32 R2, RZ, RZ, R4 ;  /* 0x000000ffff02a224 */ /* 0x000fc400078e0004 */
[----:B------:R-:W-:Y:S02]  /*3500*/  @!P2 IMAD.MOV.U32 R3, RZ, RZ, R5 ;  /* 0x000000ffff03a224 */ /* 0x000fe400078e0005 */
[-C--:B------:R-:W-:Y:S02]  /*3510*/  @!P5 IMAD R33, R30, R25.reuse, RZ ;  /* 0x000000191e21d224 */ /* 0x080fe400078e02ff */
[----:B------:R-:W-:Y:S01]  /*3520*/  @!P0 IMAD R31, R31, R25, RZ ;  /* 0x000000191f1f8224 */ /* 0x000fe200078e02ff */
[----:B------:R1:W-:Y:S01]  /*3530*/  @!P2 STG.E.U8 desc[UR36][R2.64+0x1], R35 ;  /* 0x000001230200a986 */ /* 0x0003e2000c101124 */
[----:B------:R-:W-:-:S03]  /*3540*/  IMAD.X R13, R5, 0x1, R13, P3 ;  /* 0x00000001050d7824 */ /* 0x000fc600018e060d */
[----:B------:R1:W-:Y:S04]  /*3550*/  @!P4 STG.E.U8 desc[UR36][R6.64], R21 ;  /* 0x000000150600c986 */ /* 0x0003e8000c101124 */
[----:B------:R1:W-:Y:S04]  /*3560*/  @!P1 STG.E.U8 desc[UR36][R8.64+0x1], R29 ;  /* 0x0000011d08009986 */ /* 0x0003e8000c101124 */
[----:B------:R1:W-:Y:S04]  /*3570*/  @!P5 STG.E.U8 desc[UR36][R10.64], R33 ;  /* 0x000000210a00d986 */ /* 0x0003e8000c101124 */
[----:B------:R1:W-:Y:S02]  /*3580*/  @!P0 STG.E.U8 desc[UR36][R12.64+0x1], R31 ;  /* 0x0000011f0c008986 */ /* 0x0003e4000c101124 */
.L_x_42:
[----:B------:R-:W-:Y:S05]  /*3590*/  BSYNC B0 ;  /* 0x0000000000007941 */ /* 0x000fea0003800000 */
.L_x_32:
[----:B------:R-:W-:Y:S01]  /*35a0*/  ULDC UR4, c[0x0][0xc] ;  /* 0x0000030000047ab9 */ /* 0x000fe20000000800 */
[----:B------:R-:W-:Y:S01]  /*35b0*/  ULDC UR5, c[0x0][0x10] ;  /* 0x0000040000057ab9 */ /* 0x000fe20000000800 */
[----:B-1----:R-:W1:Y:S01]  /*35c0*/  LDC R3, c[0x0][0x14] ;  /* 0x00000500ff037b82 */ /* 0x002e620000000800 */
[----:B------:R-:W-:Y:S01]  /*35d0*/  UIMAD.WIDE.U32 UR4, UR4, UR5, URZ ;  /* 0x00000005040472a5 */ /* 0x000fe2000f8e003f */
[----:B------:R-:W-:Y:S01]  /*35e0*/  PRMT R2, RZ, 0x7610, R2 ;  /* 0x00007610ff027816 */ /* 0x000fe20000000002 */
[----:B------:R-:W-:Y:S02]  /*35f0*/  IMAD.MOV.U32 R41, RZ, RZ, -0x1 ;  /* 0xffffffffff297424 */ /* 0x000fe400078e00ff */
[----:B------:R-:W-:Y:S02]  /*3600*/  IMAD.MOV.U32 R43, RZ, RZ, -0x1 ;  /* 0xffffffffff2b7424 */ /* 0x000fe400078e00ff */
[----:B-1----:R-:W-:-:S04]  /*3610*/  IMAD.WIDE.U32 R18, R3, UR4, R18 ;  /* 0x0000000403127c25 */ /* 0x002fc8000f8e0012 */
[----:B------:R-:W-:Y:S01]  /*3620*/  IMAD R3, R3, UR5, RZ ;  /* 0x0000000503037c24 */ /* 0x000fe2000f8e02ff */
[----:B------:R-:W-:Y:S02]  /*3630*/  ULDC.64 UR4, c[0x0][0x650] ;  /* 0x0001940000047ab9 */ /* 0x000fe40000000a00 */
[----:B------:R-:W-:Y:S01]  /*3640*/  ISETP.GE.U32.AND P0, PT, R18, UR4, PT ;  /* 0x0000000412007c0c */ /* 0x000fe2000bf06070 */
[----:B------:R-:W-:-:S05]  /*3650*/  IMAD.IADD R19, R19, 0x1, R3 ;  /* 0x0000000113137824 */ /* 0x000fca00078e0203 */
[----:B------:R-:W-:-:S13]  /*3660*/  ISETP.GE.U32.AND.EX P0, PT, R19, UR5, PT, P0 ;  /* 0x0000000513007c0c */ /* 0x000fda000bf06100 */
[----:B------:R-:W-:Y:S05]  /*3670*/  @P0 BRA `(.L_x_43) ;  /* 0x0000000400640947 */ /* 0x000fea0003800000 */
[----:B------:R-:W1:Y:S01]  /*3680*/  S2R R10, SR_CTAID.X ;  /* 0x00000000000a7919 */ /* 0x000e620000002500 */
[----:B------:R-:W3:Y:S01]  /*3690*/  LDC.64 R8, c[0x0][0x628] ;  /* 0x00018a00ff087b82 */ /* 0x000ee20000000a00 */
[----:B------:R-:W-:Y:S01]  /*36a0*/  ULDC UR4, c[0x0][0x150] ;  /* 0x0000540000047ab9 */ /* 0x000fe20000000800 */
[----:B------:R-:W-:Y:S01]  /*36b0*/  IMAD.MOV.U32 R6, RZ, RZ, R18 ;  /* 0x000000ffff067224 */ /* 0x000fe200078e0012 */
[----:B------:R-:W4:Y:S01]  /*36c0*/  S2R R20, SR_CTAID.Y ;  /* 0x0000000000147919 */ /* 0x000f220000002600 */
[----:B------:R-:W-:-:S04]  /*36d0*/  IMAD.MOV.U32 R7, RZ, RZ, R19 ;  /* 0x000000ffff077224 */ /* 0x000fc800078e0013 */
[----:B------:R-:W0:Y:S08]  /*36e0*/  LDC R15, c[0x0][0x144] ;  /* 0x00005100ff0f7b82 */ /* 0x000e300000000800 */
[----:B------:R-:W0:Y:S08]  /*36f0*/  LDC R0, c[0x0][0x630] ;  /* 0x00018c00ff007b82 */ /* 0x000e300000000800 */
[----:B------:R-:W0:Y:S01]  /*3700*/  LDC.64 R12, c[0x0][0x620] ;  /* 0x00018800ff0c7b82 */ /* 0x000e220000000a00 */
[----:B---3--:R-:W-:-:S04]  /*3710*/  ISETP.NE.U32.AND P0, PT, R8, RZ, PT ;  /* 0x000000ff0800720c */ /* 0x008fc80003f05070 */
[----:B------:R-:W-:Y:S02]  /*3720*/  ISETP.NE.AND.EX P0, PT, R9, RZ, PT, P0 ;  /* 0x000000ff0900720c */ /* 0x000fe40003f05300 */
[----:B-1----:R-:W-:-:S05]  /*3730*/  I2FP.F32.U32 R2, R10 ;  /* 0x0000000a00027245 */ /* 0x002fca0000201000 */
[----:B------:R-:W-:-:S04]  /*3740*/  FMUL R2, R2, UR4 ;  /* 0x0000000402027c20 */ /* 0x000fc80008400000 */
[----:B------:R1:W3:Y:S02]  /*3750*/  F2I.U32.TRUNC.NTZ R14, R2 ;  /* 0x00000002000e7305 */ /* 0x0002e4000020f000 */
[----:B----4-:R-:W-:Y:S05]  /*3760*/  @!P0 BRA `(.L_x_44) ;  /* 0x0000000000288947 */ /* 0x010fea0003800000 */
[----:B------:R-:W4:Y:S02]  /*3770*/  LDC R3, c[0x0][0x634] ;  /* 0x00018d00ff037b82 */ /* 0x000f240000000800 */
[----:B----4-:R-:W-:-:S05]  /*3780*/  IADD3 R7, P0, R18, R3, RZ ;  /* 0x0000000312077210 */ /* 0x010fca0007f1e0ff */
[----:B------:R-:W-:-:S04]  /*3790*/  IMAD.X R11, RZ, RZ, R19, P0 ;  /* 0x000000ffff0b7224 */ /* 0x000fc800000e0613 */
[----:B-1----:R-:W-:-:S04]  /*37a0*/  IMAD.WIDE.U32 R2, R11, R8, RZ ;  /* 0x000000080b027225 */ /* 0x002fc800078e00ff */
[----:B0-----:R-:W-:-:S04]  /*37b0*/  IMAD.WIDE.U32 R4, P0, R7, R9, R2 ;  /* 0x0000000907047225 */ /* 0x001fc80007800002 */
[----:B------:R-:W-:-:S04]  /*37c0*/  IMAD.WIDE.U32 R2, R7, R8, RZ ;  /* 0x0000000807027225 */ /* 0x000fc800078e00ff */
[----:B------:R-:W-:Y:S01]  /*37d0*/  IMAD.X R7, RZ, RZ, RZ, P0 ;  /* 0x000000ffff077224 */ /* 0x000fe200000e06ff */
[----:B------:R-:W-:Y:S01]  /*37e0*/  IADD3 RZ, P0, R3, R4, RZ ;  /* 0x0000000403ff7210 */ /* 0x000fe20007f1e0ff */
[----:B------:R-:W-:-:S04]  /*37f0*/  IMAD.MOV.U32 R6, RZ, RZ, R5 ;  /* 0x000000ffff067224 */ /* 0x000fc800078e0005 */
[----:B------:R-:W-:-:S08]  /*3800*/  IMAD.WIDE.U32.X R6, R11, R9, R6, P0 ;  /* 0x000000090b067225 */ /* 0x000fd000000e0406 */
.L_x_44:
[----:B0-----:R-:W0:Y:S01]  /*3810*/  LDC.64 R30, c[0x0][0x640] ;  /* 0x00019000ff1e7b82 */ /* 0x001e220000000a00 */
[-CC-:B------:R-:W-:Y:S01]  /*3820*/  SHF.R.U64 R43, R6, R0.reuse, R7.reuse ;  /* 0x00000000062b7219 */ /* 0x180fe20000001207 */
[----:B---3--:R-:W-:Y:S01]  /*3830*/  IMAD.MOV R14, RZ, RZ, -R14 ;  /* 0x000000ffff0e7224 */ /* 0x008fe200078e0a0e */
[----:B------:R-:W-:Y:S01]  /*3840*/  SHF.R.U32.HI R0, RZ, R0, R7 ;  /* 0x00000000ff007219 */ /* 0x000fe20000011607 */
[----:B------:R-:W-:Y:S01]  /*3850*/  ULDC UR4, c[0x0][0x154] ;  /* 0x0000550000047ab9 */ /* 0x000fe20000000800 */
[----:B------:R-:W-:Y:S01]  /*3860*/  IADD3 R5, P0, RZ, -R43, RZ ;  /* 0x8000002bff057210 */ /* 0x000fe20007f1e0ff */
[----:B------:R-:W-:Y:S02]  /*3870*/  IMAD R15, R15, R14, R10 ;  /* 0x0000000e0f0f7224 */ /* 0x000fe400078e020a */
[----:B------:R-:W3:Y:S01]  /*3880*/  LDC R4, c[0x0][0x618] ;  /* 0x00018600ff047b82 */ /* 0x000ee20000000800 */
[----:B------:R-:W-:Y:S02]  /*3890*/  IMAD.MOV.U32 R7, RZ, RZ, 0x1 ;  /* 0x00000001ff077424 */ /* 0x000fe400078e00ff */
[----:B------:R-:W-:-:S04]  /*38a0*/  IMAD.X R3, RZ, RZ, ~R0, P0 ;  /* 0x000000ffff037224 */ /* 0x000fc800000e0e00 */
[-C--:B------:R-:W-:Y:S01]  /*38b0*/  IMAD R0, R3, R12.reuse, RZ ;  /* 0x0000000c03007224 */ /* 0x080fe200078e02ff */
[----:B------:R-:W4:Y:S01]  /*38c0*/  LDC R6, c[0x0][0x608] ;  /* 0x00018200ff067b82 */ /* 0x000f220000000800 */
[----:B-1----:R-:W-:-:S04]  /*38d0*/  IMAD.WIDE.U32 R2, R5, R12, R18 ;  /* 0x0000000c05027225 */ /* 0x002fc800078e0012 */
[----:B------:R-:W-:Y:S01]  /*38e0*/  IMAD R5, R5, R13, R0 ;  /* 0x0000000d05057224 */ /* 0x000fe200078e0200 */
[----:B------:R-:W-:Y:S02]  /*38f0*/  I2FP.F32.U32 R0, R20 ;  /* 0x0000001400007245 */ /* 0x000fe40000201000 */
[----:B------:R-:W1:Y:S01]  /*3900*/  LDC R28, c[0x0][0x658] ;  /* 0x00019600ff1c7b82 */ /* 0x000e620000000800 */
[----:B------:R-:W-:Y:S01]  /*3910*/  IMAD.IADD R3, R3, 0x1, R5 ;  /* 0x0000000103037824 */ /* 0x000fe200078e0205 */
[----:B0-----:R-:W-:Y:S01]  /*3920*/  ISETP.NE.U32.AND P0, PT, R30, RZ, PT ;  /* 0x000000ff1e00720c */ /* 0x001fe20003f05070 */
[----:B------:R-:W-:Y:S01]  /*3930*/  FMUL R0, R0, UR4 ;  /* 0x0000000400007c20 */ /* 0x000fe20008400000 */
[----:B------:R-:W-:Y:S02]  /*3940*/  IMAD.MOV.U32 R5, RZ, RZ, -0x1 ;  /* 0xffffffffff057424 */ /* 0x000fe400078e00ff */
[----:B------:R-:W-:Y:S01]  /*3950*/  ISETP.NE.AND.EX P0, PT, R31, RZ, PT, P0 ;  /* 0x000000ff1f00720c */ /* 0x000fe20003f05300 */
[----:B------:R0:W0:Y:S01]  /*3960*/  F2I.U32.TRUNC.NTZ R12, R0 ;  /* 0x00000000000c7305 */ /* 0x000022000020f000 */
[----:B------:R-:W0:Y:S01]  /*3970*/  LDC R13, c[0x0][0x148] ;  /* 0x00005200ff0d7b82 */ /* 0x000e220000000800 */
[----:B---3--:R-:W-:-:S02]  /*3980*/  SHF.R.U64 R10, R2, R4, R3 ;  /* 0x00000004020a7219 */ /* 0x008fc40000001203 */
[----:B------:R-:W-:-:S05]  /*3990*/  SHF.R.U32.HI R3, RZ, R4, R3 ;  /* 0x00000004ff037219 */ /* 0x000fca0000011603 */
[----:B------:R-:W3:Y:S01]  /*39a0*/  LDC R14, c[0x0][0x600] ;  /* 0x00018000ff0e7b82 */ /* 0x000ee20000000800 */
[-CC-:B----4-:R-:W-:Y:S02]  /*39b0*/  SHF.R.U64 R8, R10, R6.reuse, R3.reuse ;  /* 0x000000060a087219 */ /* 0x190fe40000001203 */
[----:B------:R-:W-:-:S05]  /*39c0*/  SHF.R.U32.HI R3, RZ, R6, R3 ;  /* 0x00000006ff037219 */ /* 0x000fca0000011603 */
[----:B------:R-:W4:Y:S01]  /*39d0*/  LDC R29, c[0x0][0x648] ;  /* 0x00019200ff1d7b82 */ /* 0x000f220000000800 */
[-CC-:B-1----:R-:W-:Y:S02]  /*39e0*/  SHF.R.U64 R11, R8, R28.reuse, R3.reuse ;  /* 0x0000001c080b7219 */ /* 0x182fe40000001203 */
[-C--:B------:R-:W-:Y:S02]  /*39f0*/  SHF.L.U32 R5, R5, R28.reuse, RZ ;  /* 0x0000001c05057219 */ /* 0x080fe400000006ff */
[-C--:B------:R-:W-:Y:S01]  /*3a00*/  SHF.R.U32.HI R3, RZ, R28.reuse, R3 ;  /* 0x0000001cff037219 */ /* 0x080fe20000011603 */
[----:B------:R-:W-:Y:S01]  /*3a10*/  IMAD.MOV.U32 R2, RZ, RZ, R11 ;  /* 0x000000ffff027224 */ /* 0x000fe200078e000b */
[----:B------:R-:W-:Y:S01]  /*3a20*/  SHF.L.U32 R28, R7, R28, RZ ;  /* 0x0000001c071c7219 */ /* 0x000fe200000006ff */
[----:B------:R-:W1:Y:S01]  /*3a30*/  LDC R32, c[0x0][0x638] ;  /* 0x00018e00ff207b82 */ /* 0x000e620000000800 */
[----:B------:R-:W-:-:S07]  /*3a40*/  LOP3.LUT R21, RZ, R5, RZ, 0x33, !PT ;  /* 0x00000005ff157212 */ /* 0x000fce00078e33ff */
[----:B------:R-:W0:Y:S01]  /*3a50*/  LDC R33, c[0x0][0x610] ;  /* 0x00018400ff217b82 */ /* 0x000e220000000800 */
[----:B------:R-:W-:Y:S05]  /*3a60*/  @!P0 BRA `(.L_x_45) ;  /* 0x0000000000288947 */ /* 0x000fea0003800000 */
[----:B0-----:R-:W0:Y:S02]  /*3a70*/  LDC R0, c[0x0][0x64c] ;  /* 0x00019300ff007b82 */ /* 0x001e240000000800 */
        /* <DEDUP_REMOVED lines=9> */
.L_x_45:
[----:B------:R-:W-:Y:S01]  /*3b10*/  ISETP.NE.AND P0, PT, R22, 0x1, PT ;  /* 0x000000011600780c */ /* 0x000fe20003f05270 */
[----:B---3--:R-:W-:Y:S01]  /*3b20*/  VIADD R5, R14, 0xffffffff ;  /* 0xffffffff0e057836 */ /* 0x008fe20000000000 */
[----:B0---4-:R-:W-:Y:S01]  /*3b30*/  SHF.R.U64 R0, R2, R29, R3 ;  /* 0x0000001d02007219 */ /* 0x011fe20000001203 */
[----:B------:R-:W-:Y:S01]  /*3b40*/  IMAD.MOV R12, RZ, RZ, -R12 ;  /* 0x000000ffff0c7224 */ /* 0x000fe200078e0a0c */
[----:B------:R-:W-:Y:S01]  /*3b50*/  LOP3.LUT R3, R8, R21, RZ, 0xc0, !PT ;  /* 0x0000001508037212 */ /* 0x000fe200078ec0ff */
[----:B------:R-:W-:Y:S02]  /*3b60*/  IMAD.MOV.U32 R4, RZ, RZ, 0x1 ;  /* 0x00000001ff047424 */ /* 0x000fe400078e00ff */
[----:B------:R-:W-:Y:S02]  /*3b70*/  IMAD.MOV R2, RZ, RZ, -R0 ;  /* 0x000000ffff027224 */ /* 0x000fe400078e0a00 */
[----:B------:R-:W-:Y:S01]  /*3b80*/  IMAD R0, R28, R0, R3 ;  /* 0x000000001c007224 */ /* 0x000fe200078e0203 */
[----:B------:R-:W-:Y:S01]  /*3b90*/  LOP3.LUT R3, R10, R5, RZ, 0xc0, !PT ;  /* 0x000000050a037212 */ /* 0x000fe200078ec0ff */
[----:B-1----:R-:W-:-:S02]  /*3ba0*/  IMAD R2, R2, R32, R11 ;  /* 0x0000002002027224 */ /* 0x002fc400078e020b */
[----:B------:R-:W-:Y:S02]  /*3bb0*/  @P0 IMAD R15, R13, R12, R20 ;  /* 0x0000000c0d0f0224 */ /* 0x000fe400078e0214 */
[----:B------:R-:W-:Y:S01]  /*3bc0*/  IMAD R3, R2, R14, R3 ;  /* 0x0000000e02037224 */ /* 0x000fe200078e0203 */
[----:B------:R-:W-:Y:S01]  /*3bd0*/  PRMT R2, R4, 0x7610, R2 ;  /* 0x0000761004027816 */ /* 0x000fe20000000002 */
[----:B------:R-:W-:-:S05]  /*3be0*/  IMAD R0, R0, R33, R15 ;  /* 0x0000002100007224 */ /* 0x000fca00078e020f */
[----:B------:R-:W-:Y:S02]  /*3bf0*/  SEL R41, R3, R0, !P0 ;  /* 0x0000000003297207 */ /* 0x000fe40004000000 */
[----:B------:R-:W-:-:S07]  /*3c00*/  SEL R0, R0, R3, !P0 ;  /* 0x0000000300007207 */ /* 0x000fce0004000000 */
.L_x_43:
[----:B------:R-:W-:Y:S01]  /*3c10*/  LOP3.LUT P0, RZ, R2, 0xff, RZ, 0xc0, !PT ;  /* 0x000000ff02ff7812 */ /* 0x000fe2000780c0ff */
[----:B------:R-:W-:-:S12]  /*3c20*/  IMAD.MOV.U32 R40, RZ, RZ, R0 ;  /* 0x000000ffff287224 */ /* 0x000fd800078e0000 */
[----:B------:R-:W-:Y:S05]  /*3c30*/  @P0 BRA `(.L_x_46) ;  /* 0xffffffd4006c0947 */ /* 0x000fea000383ffff */
[----:B------:R-:W-:Y:S05]  /*3c40*/  EXIT ;  /* 0x000000000000794d */ /* 0x000fea0003800000 */
.L_x_7:
        /* <DEDUP_REMOVED lines=26> */
.L_x_48:
        /* <DEDUP_REMOVED lines=11> */
[----:B------:R-:W-:Y:S01]  /*3ea0*/  IMAD.MOV.U32 R8, RZ, RZ, -0x1 ;  /* 0xffffffffff087424 */ /* 0x000fe200078e00ff */
[----:B------:R-:W3:Y:S01]  /*3eb0*/  LDC R27, c[0x0][0x658] ;  /* 0x00019600ff1b7b82 */ /* 0x000ee20000000800 */
[----:B------:R-:W-:Y:S01]  /*3ec0*/  IMAD.IADD R7, R7, 0x1, R9 ;  /* 0x0000000107077824 */ /* 0x000fe200078e0209 */
[----:B0-----:R-:W-:-:S04]  /*3ed0*/  ISETP.NE.U32.AND P0, PT, R28, RZ, PT ;  /* 0x000000ff1c00720c */ /* 0x001fc80003f05070 */
        /* <DEDUP_REMOVED lines=25> */
.L_x_49:
[----:B------:R-:W-:Y:S01]  /*4070*/  ISETP.NE.AND P0, PT, R22, 0x1, PT ;  /* 0x000000011600780c */ /* 0x000fe20003f05270 */
[----:B------:R-:W-:Y:S01]  /*4080*/  IMAD.MOV.U32 R13, RZ, RZ, R15 ;  /* 0x000000ffff0d7224 */ /* 0x000fe200078e000f */
[----:B-1----:R-:W-:Y:S02]  /*4090*/  SHF.R.U64 R6, R6, R24, R7 ;  /* 0x0000001806067219 */ /* 0x002fe40000001207 */
[----:B------:R-:W-:Y:S01]  /*40a0*/  LOP3.LUT R3, R21, R30, RZ, 0xc0, !PT ;  /* 0x0000001e15037212 */ /* 0x000fe200078ec0ff */
[----:B0-----:R-:W-:Y:S01]  /*40b0*/  VIADD R21, R23, 0xffffffff ;  /* 0xffffffff17157836 */ /* 0x001fe20000000000 */
[----:B------:R-:W-:Y:S01]  /*40c0*/  SHF.L.U32 R26, R26, R27, RZ ;  /* 0x0000001b1a1a7219 */ /* 0x000fe200000006ff */
[----:B------:R-:W-:-:S03]  /*40d0*/  IMAD.MOV R7, RZ, RZ, -R6 ;  /* 0x000000ffff077224 */ /* 0x000fc600078e0a06 */
[----:B------:R-:W-:Y:S01]  /*40e0*/  LOP3.LUT R21, R12, R21, RZ, 0xc0, !PT ;  /* 0x000000150c157212 */ /* 0x000fe200078ec0ff */
[----:B------:R-:W-:Y:S02]  /*40f0*/  IMAD R3, R26, R6, R3 ;  /* 0x000000061a037224 */ /* 0x000fe400078e0203 */
[----:B------:R-:W-:Y:S02]  /*4100*/  @P0 IMAD R4, R5, R14, R2 ;  /* 0x0000000e05040224 */ /* 0x000fe400078e0202 */
[----:B--2---:R-:W-:Y:S02]  /*4110*/  IMAD R2, R7, R25, R20 ;  /* 0x0000001907027224 */ /* 0x004fe400078e0214 */
[----:B---3--:R-:W-:Y:S02]  /*4120*/  IMAD R4, R3, R31, R4 ;  /* 0x0000001f03047224 */ /* 0x008fe400078e0204 */
[----:B------:R-:W-:Y:S02]  /*4130*/  IMAD R21, R2, R23, R21 ;  /* 0x0000001702157224 */ /* 0x000fe400078e0215 */
[----:B------:R-:W-:-:S03]  /*4140*/  IMAD.MOV.U32 R6, RZ, RZ, 0x1 ;  /* 0x00000001ff067424 */ /* 0x000fc600078e00ff */
[----:B------:R-:W-:Y:S02]  /*4150*/  SEL R20, R21, R4, !P0 ;  /* 0x0000000415147207 */ /* 0x000fe40004000000 */
[----:B------:R-:W-:-:S07]  /*4160*/  SEL R21, R4, R21, !P0 ;  /* 0x0000001504157207 */ /* 0x000fce0004000000 */
.L_x_47:
[----:B------:R-:W-:-:S08]  /*4170*/  NOP ;  /* 0x0000000000007918 */ /* 0x000fd00000000000 */
[----:B------:R-:W0:-:S00]  /*4180*/  USETMAXREG.DEALLOC.CTAPOOL 0x28 ;  /* 0x00000028000079c8 */ /* 0x000e0000080e0500 */
[----:B0-----:R-:W-:-:S13]  /*4190*/  ISETP.NE.AND P0, PT, R0, RZ, PT ;  /* 0x000000ff0000720c */ /* 0x001fda0003f05270 */
[----:B------:R-:W-:Y:S05]  /*41a0*/  @P0 EXIT ;  /* 0x000000000000094d */ /* 0x000fea0003800000 */
[----:B------:R-:W-:Y:S01]  /*41b0*/  LOP3.LUT P0, RZ, R6, 0xff, RZ, 0xc0, !PT ;  /* 0x000000ff06ff7812 */ /* 0x000fe2000780c0ff */
[----:B------:R-:W-:Y:S02]  /*41c0*/  IMAD.MOV.U32 R0, RZ, RZ, 0x1 ;  /* 0x00000001ff007424 */ /* 0x000fe400078e00ff */
[----:B------:R-:W-:-:S10]  /*41d0*/  IMAD.MOV.U32 R6, RZ, RZ, RZ ;  /* 0x000000ffff067224 */ /* 0x000fd400078e00ff */
[----:B------:R-:W-:Y:S05]  /*41e0*/  @!P0 BRA `(.L_x_50) ;  /* 0x0000000c00508947 */ /* 0x000fea0003800000 */
[----:B------:R-:W0:Y:S01]  /*41f0*/  LDC R0, c[0x0][0x28c] ;  /* 0x0000a300ff007b82 */ /* 0x000e220000000800 */
[----:B------:R-:W1:Y:S01]  /*4200*/  S2R R9, SR_CgaCtaId ;  /* 0x0000000000097919 */ /* 0x000e620000008800 */
[----:B------:R-:W-:Y:S01]  /*4210*/  ULDC UR5, c[0x0][0x658] ;  /* 0x0001960000057ab9 */ /* 0x000fe20000000800 */
[----:B------:R-:W-:Y:S01]  /*4220*/  UMOV UR7, 0xffffffff ;  /* 0xffffffff00077882 */ /* 0x000fe20000000000 */
[----:B------:R-:W-:Y:S01]  /*4230*/  ULDC UR6, c[0x0][0xc] ;  /* 0x0000030000067ab9 */ /* 0x000fe20000000800 */
[----:B------:R-:W-:Y:S01]  /*4240*/  USHF.L.U32 UR8, UR7, UR5, URZ ;  /* 0x0000000507087299 */ /* 0x000fe2000800063f */
[----:B------:R-:W-:Y:S01]  /*4250*/  BSSY B0, `(.L_x_50) ;  /* 0x00000cd000007945 */ /* 0x000fe20003800000 */
[----:B------:R-:W-:Y:S01]  /*4260*/  UMOV UR9, 0x1 ;  /* 0x0000000100097882 */ /* 0x000fe20000000000 */
[----:B------:R-:W-:Y:S01]  /*4270*/  ULDC UR7, c[0x0][0x10] ;  /* 0x0000040000077ab9 */ /* 0x000fe20000000800 */
[----:B------:R-:W-:Y:S01]  /*4280*/  USHF.L.U32 UR18, UR9, UR5, URZ ;  /* 0x0000000509127299 */ /* 0x000fe2000800063f */
[----:B------:R-:W-:Y:S01]  /*4290*/  IMAD.MOV.U32 R8, RZ, RZ, 0x1 ;  /* 0x00000001ff087424 */ /* 0x000fe200078e00ff */
[----:B------:R-:W-:Y:S01]  /*42a0*/  UIMAD.WIDE.U32 UR6, UR6, UR7, URZ ;  /* 0x00000007060672a5 */ /* 0x000fe2000f8e003f */
[----:B------:R-:W-:Y:S01]  /*42b0*/  LOP3.LUT R12, R17, 0x2, RZ, 0xfc, !PT ;  /* 0x00000002110c7812 */ /* 0x000fe200078efcff */
[----:B------:R-:W-:Y:S01]  /*42c0*/  ULDC UR5, c[0x0][0x14] ;  /* 0x0000050000057ab9 */ /* 0x000fe20000000800 */
[----:B------:R-:W-:Y:S01]  /*42d0*/  IMAD.MOV.U32 R6, RZ, RZ, RZ ;  /* 0x000000ffff067224 */ /* 0x000fe200078e00ff */
[----:B------:R-:W-:-:S02]  /*42e0*/  UIMAD.WIDE.U32 UR22, UR6, UR5, URZ ;  /* 0x00000005061672a5 */ /* 0x000fc4000f8e003f */
[----:B------:R-:W-:Y:S01]  /*42f0*/  UIMAD UR13, UR7, UR5, URZ ;  /* 0x00000005070d72a4 */ /* 0x000fe2000f8e023f */
[----:B------:R-:W-:Y:S01]  /*4300*/  ULDC UR4, c[0x0][0x600] ;  /* 0x0001800000047ab9 */ /* 0x000fe20000000800 */
[----:B------:R-:W-:Y:S02]  /*4310*/  ULOP3.LUT UR17, URZ, UR8, URZ, 0x33, !UPT ;  /* 0x000000083f117292 */ /* 0x000fe4000f8e333f */
[----:B------:R-:W-:Y:S01]  /*4320*/  UIADD3 UR4, UR4, -0x1, URZ ;  /* 0xffffffff04047890 */ /* 0x000fe2000fffe03f */
[----:B0-----:R-:W-:Y:S01]  /*4330*/  VIADD R0, R0, 0x7f ;  /* 0x0000007f00007836 */ /* 0x001fe20000000000 */
[----:B------:R-:W-:Y:S01]  /*4340*/  UIADD3 UR13, UR23, UR13, URZ ;  /* 0x0000000d170d7290 */ /* 0x000fe2000fffe03f */
[----:B------:R-:W-:-:S03]  /*4350*/  ULDC.64 UR24, c[0x0][0x198] ;  /* 0x0000660000187ab9 */ /* 0x000fc60000000a00 */
[----:B------:R-:W-:-:S04]  /*4360*/  SHF.R.S32.HI R3, RZ, 0x1f, R0 ;  /* 0x0000001fff037819 */ /* 0x000fc80000011400 */
[----:B------:R-:W-:Y:S01]  /*4370*/  LEA.HI R3, R3, R0, RZ, 0x7 ;  /* 0x0000000003037211 */ /* 0x000fe200078f38ff */
[C---:B-1----:R-:W-:Y:S02]  /*4380*/  IMAD.SHL.U32 R2, R9.reuse, 0x200, RZ ;  /* 0x0000020009027824 */ /* 0x042fe400078e00ff */
[----:B------:R-:W-:Y:S01]  /*4390*/  IMAD.SHL.U32 R9, R9, 0x4, RZ ;  /* 0x0000000409097824 */ /* 0x000fe200078e00ff */
[----:B------:R-:W-:Y:S01]  /*43a0*/  SHF.R.S32.HI R7, RZ, 0x7, R3 ;  /* 0x00000007ff077819 */ /* 0x000fe20000011403 */
[----:B------:R-:W-:Y:S01]  /*43b0*/  IMAD.MOV.U32 R0, RZ, RZ, 0x1 ;  /* 0x00000001ff007424 */ /* 0x000fe200078e00ff */
[----:B------:R-:W-:Y:S02]  /*43c0*/  LOP3.LUT R2, R2, 0x200, RZ, 0xc0, !PT ;  /* 0x0000020002027812 */ /* 0x000fe400078ec0ff */
[----:B------:R-:W-:Y:S01]  /*43d0*/  LOP3.LUT R9, R9, 0x4, RZ, 0xc0, !PT ;  /* 0x0000000409097812 */ /* 0x000fe200078ec0ff */
[----:B------:R-:W-:Y:S01]  /*43e0*/  VIADD R11, R7, 0x1 ;  /* 0x00000001070b7836 */ /* 0x000fe20000000000 */
[----:B------:R-:W-:-:S07]  /*43f0*/  LOP3.LUT R10, R2, 0x30100, RZ, 0xfc, !PT ;  /* 0x00030100020a7812 */ /* 0x000fce00078efcff */
.L_x_61:
[----:B------:R-:W-:-:S03]  /*4400*/  UMOV UR5, 0xffffffff ;  /* 0xffffffff00057882 */ /* 0x000fc60000000000 */
[----:B------:R-:W-:Y:S05]  /*4410*/  BRA.DIV UR5, `(.L_x_51) ;  /* 0x0000000e05ac7947 */ /* 0x000fea000b800000 */
[----:B------:R-:W-:-:S13]  /*4420*/  ELECT P6, URZ, PT ;  /* 0x00000000003f782f */ /* 0x000fda00038c0000 */
.L_x_72:
[----:B------:R-:W0:Y:S01]  /*4430*/  LDC R2, c[0x0][0x28c] ;  /* 0x0000a300ff027b82 */ /* 0x000e220000000800 */
[----:B------:R-:W-:Y:S01]  /*4440*/  BSSY B1, `(.L_x_52) ;  /* 0x0000038000017945 */ /* 0x000fe20003800000 */
[----:B0-----:R-:W-:-:S13]  /*4450*/  ISETP.LT.OR P6, PT, R2, 0x1, !P6 ;  /* 0x000000010200780c */ /* 0x001fda00077c1670 */
[----:B------:R-:W-:Y:S05]  /*4460*/  @P6 BRA `(.L_x_53) ;  /* 0x0000000000d46947 */ /* 0x000fea0003800000 */
[----:B------:R-:W-:Y:S02]  /*4470*/  IMAD R20, R20, 0x8, R9 ;  /* 0x0000000814147824 */ /* 0x000fe400078e0209 */
[----:B------:R-:W-:Y:S02]  /*4480*/  IMAD R21, R21, 0x180, RZ ;  /* 0x0000018015157824 */ /* 0x000fe400078e02ff */
[----:B------:R-:W-:Y:S02]  /*4490*/  IMAD.MOV.U32 R23, RZ, RZ, RZ ;  /* 0x000000ffff177224 */ /* 0x000fe400078e00ff */
[----:B------:R-:W-:Y:S02]  /*44a0*/  IMAD.MOV.U32 R2, RZ, RZ, R11 ;  /* 0x000000ffff027224 */ /* 0x000fe400078e000b */
[----:B------:R-:W-:Y:S02]  /*44b0*/  IMAD.MOV.U32 R3, RZ, RZ, R0 ;  /* 0x000000ffff037224 */ /* 0x000fe400078e0000 */
[----:B------:R-:W-:-:S07]  /*44c0*/  IMAD.MOV.U32 R5, RZ, RZ, R6 ;  /* 0x000000ffff057224 */ /* 0x000fce00078e0006 */
.L_x_56:
[----:B------:R-:W0:Y:S01]  /*44d0*/  S2R R15, SR_CgaCtaId ;  /* 0x00000000000f7919 */ /* 0x000e220000008800 */
[----:B------:R-:W-:Y:S02]  /*44e0*/  MOV R4, 0x400 ;  /* 0x0000040000047802 */ /* 0x000fe40000000f00 */
[----:B------:R-:W-:-:S13]  /*44f0*/  LOP3.LUT P1, RZ, R16, 0x7f, RZ, 0xc0, !PT ;  /* 0x0000007f10ff7812 */ /* 0x000fda000782c0ff */
[----:B------:R-:W1:Y:S01]  /*4500*/  @!P1 LDC R14, c[0x0][0x500] ;  /* 0x00014000ff0e9b82 */ /* 0x000e620000000800 */
[----:B0-----:R-:W-:Y:S02]  /*4510*/  LEA R24, R15, R4, 0x18 ;  /* 0x000000040f187211 */ /* 0x001fe400078ec0ff */
[----:B------:R-:W-:-:S03]  /*4520*/  SHF.L.U32 R4, R3, 0x1f, RZ ;  /* 0x0000001f03047819 */ /* 0x000fc600000006ff */
[----:B------:R-:W-:-:S04]  /*4530*/  IMAD R15, R5, 0x8, R24 ;  /* 0x00000008050f7824 */ /* 0x000fc800078e0218 */
[----:B------:R-:W0:Y:S02]  /*4540*/  SYNCS.PHASECHK.TRANS64.TRYWAIT P0, [R15+URZ+0x20], R4 ;  /* 0x000020040f0075a7 */ /* 0x000e24000800017f */
[----:B01----:R-:W-:Y:S05]  /*4550*/  @!P0 BRA `(.L_x_54) ;  /* 0x0000000c007c8947 */ /* 0x003fea0003800000 */
.L_x_73:
[----:B0-----:R-:W-:Y:S01]  /*4560*/  PRMT R4, R12, 0x9910, RZ ;  /* 0x000099100c047816 */ /* 0x001fe200000000ff */
[----:B------:R0:W-:Y:S03]  /*4570*/  @!P1 SYNCS.ARRIVE.TRANS64 RZ, [R15+URZ], R14 ;  /* 0x0000000e0fff99a7 */ /* 0x0001e6000800003f */
[----:B------:R-:W-:-:S13]  /*4580*/  ISETP.NE.AND P0, PT, R4, 0x2, PT ;  /* 0x000000020400780c */ /* 0x000fda0003f05270 */
[----:B0-----:R-:W-:Y:S05]  /*4590*/  @P0 BRA `(.L_x_55) ;  /* 0x0000000000040947 */ /* 0x001fea0003800000 */
[----:B------:R-:W-:Y:S01]  /*45a0*/  BPT.TRAP 0x1 ;  /* 0x000000040000795c */ /* 0x000fe20000300000 */
.L_x_55:
[----:B------:R-:W-:Y:S01]  /*45b0*/  IMAD R4, R5, 0xc000, R24 ;  /* 0x0000c00005047824 */ /* 0x000fe200078e0218 */
[----:B------:R-:W-:Y:S01]  /*45c0*/  R2UR UR19, R24 ;  /* 0x00000000181372ca */ /* 0x000fe200000e0000 */
[----:B------:R-:W-:Y:S01]  /*45d0*/  VIADD R2, R2, 0xffffffff ;  /* 0xffffffff02027836 */ /* 0x000fe20000000000 */
[----:B------:R-:W-:Y:S01]  /*45e0*/  R2UR UR9, R15 ;  /* 0x000000000f0972ca */ /* 0x000fe200000e0000 */
[----:B------:R-:W-:Y:S01]  /*45f0*/  UIADD3 UR6, UP0, UR24, 0xf0, URZ ;  /* 0x000000f018067890 */ /* 0x000fe2000ff1e03f */
[----:B------:R-:W-:Y:S01]  /*4600*/  R2UR UR5, R4 ;  /* 0x00000000040572ca */ /* 0x000fe200000e0000 */
[----:B------:R-:W-:Y:S01]  /*4610*/  IMAD R4, R5, 0x400, R10 ;  /* 0x0000040005047824 */ /* 0x000fe200078e020a */
[----:B------:R-:W-:Y:S01]  /*4620*/  R2UR UR11, R21 ;  /* 0x00000000150b72ca */ /* 0x000fe200000e0000 */
[----:B------:R-:W-:Y:S01]  /*4630*/  UIADD3 UR26, UP1, UR24, 0x1f0, URZ ;  /* 0x000001f0181a7890 */ /* 0x000fe2000ff3e03f */
[----:B------:R-:W-:Y:S01]  /*4640*/  R2UR UR10, R23 ;  /* 0x00000000170a72ca */ /* 0x000fe200000e0000 */
[----:B------:R-:W-:Y:S01]  /*4650*/  UIADD3.X UR7, URZ, UR25, URZ, UP0, !UPT ;  /* 0x000000193f077290 */ /* 0x000fe200087fe43f */
[----:B------:R-:W-:Y:S01]  /*4660*/  R2UR UR8, R4 ;  /* 0x00000000040872ca */ /* 0x000fe200000e0000 */
[----:B------:R-:W-:Y:S01]  /*4670*/  VIADD R5, R5, 0x1 ;  /* 0x0000000105057836 */ /* 0x000fe20000000000 */
[----:B------:R-:W-:Y:S01]  /*4680*/  R2UR UR12, R13 ;  /* 0x000000000d0c72ca */ /* 0x000fe200000e0000 */
[----:B------:R-:W-:Y:S01]  /*4690*/  UIADD3.X UR27, URZ, UR25, URZ, UP1, !UPT ;  /* 0x000000193f1b7290 */ /* 0x000fe20008ffe43f */
[----:B------:R-:W-:Y:S01]  /*46a0*/  R2UR UR20, R20 ;  /* 0x00000000141472ca */ /* 0x000fe200000e0000 */
[----:B------:R-:W-:Y:S01]  /*46b0*/  UMOV UR14, 0x0 ;  /* 0x00000000000e7882 */ /* 0x000fe20000000000 */
[----:B------:R-:W-:Y:S01]  /*46c0*/  ISETP.GT.AND P1, PT, R2, 0x1, PT ;  /* 0x000000010200780c */ /* 0x000fe20003f24270 */
[----:B------:R-:W-:Y:S01]  /*46d0*/  UIADD3 UR16, UR5, 0x100, URZ ;  /* 0x0000010005107890 */ /* 0x000fe2000fffe03f */
[----:B------:R-:W-:Y:S01]  /*46e0*/  ISETP.NE.AND P0, PT, R5, 0x4, PT ;  /* 0x000000040500780c */ /* 0x000fe20003f05270 */
[----:B------:R-:W-:Y:S01]  /*46f0*/  UMOV UR15, 0x10000000 ;  /* 0x10000000000f7882 */ /* 0x000fe20000000000 */
[----:B------:R-:W-:Y:S01]  /*4700*/  UMOV UR21, 0x30000 ;  /* 0x0003000000157882 */ /* 0x000fe20000000000 */
[----:B------:R-:W-:Y:S01]  /*4710*/  VIADD R23, R23, 0x80 ;  /* 0x0000008017177836 */ /* 0x000fe20000000000 */
[----:B------:R-:W-:Y:S01]  /*4720*/  SEL R4, RZ, 0x1, P0 ;  /* 0x00000001ff047807 */ /* 0x000fe20000000000 */
[----:B------:R-:W-:Y:S01]  /*4730*/  UIADD3 UR5, UR19, UR8, URZ ;  /* 0x0000000813057290 */ /* 0x000fe2000fffe03f */
[----:B------:R-:W-:-:S02]  /*4740*/  SEL R5, R5, RZ, P0 ;  /* 0x000000ff05057207 */ /* 0x000fc40000000000 */
[----:B------:R-:W-:Y:S01]  /*4750*/  UMOV UR8, UR16 ;  /* 0x0000001000087c82 */ /* 0x000fe20008000000 */
[----:B------:R-:W-:Y:S01]  /*4760*/  LOP3.LUT R3, R3, R4, RZ, 0x3c, !PT ;  /* 0x0000000403037212 */ /* 0x000fe200078e3cff */
[----:B------:R0:W-:Y:S02]  /*4770*/  UTMALDG.3D [UR8], [UR6], desc[UR14] ;  /* 0x00000e08060075b4 */ /* 0x0001e40008011000 */
[----:B0-----:R-:W-:Y:S01]  /*4780*/  UMOV UR11, UR20 ;  /* 0x00000014000b7c82 */ /* 0x001fe20008000000 */
[----:B------:R-:W-:Y:S02]  /*4790*/  UMOV UR8, UR5 ;  /* 0x0000000500087c82 */ /* 0x000fe40008000000 */
[----:B------:R0:W-:Y:S02]  /*47a0*/  UTMALDG.3D.MULTICAST [UR8], [UR26], UR21, desc[UR14] ;  /* 0x00000e081a0073b4 */ /* 0x0001e40008011815 */
[----:B0-----:R-:W-:Y:S05]  /*47b0*/  @P1 BRA `(.L_x_56) ;  /* 0xfffffffc00441947 */ /* 0x001fea000383ffff */
.L_x_53:
[----:B------:R-:W-:Y:S05]  /*47c0*/  BSYNC B1 ;  /* 0x0000000000017941 */ /* 0x000fea0003800000 */
.L_x_52:
[----:B------:R-:W-:Y:S01]  /*47d0*/  LOP3.LUT P1, RZ, R8, 0xff, RZ, 0xc0, !PT ;  /* 0x000000ff08ff7812 */ /* 0x000fe2000782c0ff */
[C---:B------:R-:W-:Y:S01]  /*47e0*/  IMAD.IADD R6, R7.reuse, 0x1, R6 ;  /* 0x0000000107067824 */ /* 0x040fe200078e0206 */
[----:B------:R-:W-:Y:S01]  /*47f0*/  IADD3 R18, P2, R18, UR22, RZ ;  /* 0x0000001612127c10 */ /* 0x000fe2000ff5e0ff */
[----:B------:R-:W-:Y:S01]  /*4800*/  ULDC.64 UR6, c[0x0][0x650] ;  /* 0x0001940000067ab9 */ /* 0x000fe20000000a00 */
[----:B------:R-:W-:Y:S01]  /*4810*/  BSSY B1, `(.L_x_57) ;  /* 0x000006e000017945 */ /* 0x000fe20003800000 */
[----:B------:R-:W-:Y:S01]  /*4820*/  IMAD.MOV.U32 R21, RZ, RZ, -0x1 ;  /* 0xffffffffff157424 */ /* 0x000fe200078e00ff */
[----:B------:R-:W-:Y:S01]  /*4830*/  ISETP.GT.U32.AND P0, PT, R6, 0x3, PT ;  /* 0x000000030600780c */ /* 0x000fe20003f04070 */
[----:B------:R-:W-:Y:S01]  /*4840*/  IMAD.MOV.U32 R20, RZ, RZ, -0x1 ;  /* 0xffffffffff147424 */ /* 0x000fe200078e00ff */
[----:B------:R-:W-:Y:S01]  /*4850*/  SHF.R.U32.HI R2, RZ, 0x2, R6 ;  /* 0x00000002ff027819 */ /* 0x000fe20000011606 */
[----:B------:R-:W-:Y:S01]  /*4860*/  IMAD.MOV.U32 R13, RZ, RZ, -0x1 ;  /* 0xffffffffff0d7424 */ /* 0x000fe200078e00ff */
[----:B------:R-:W-:-:S02]  /*4870*/  ISETP.LT.U32.AND P0, PT, R7, 0x4, P0 ;  /* 0x000000040700780c */ /* 0x000fc40000701070 */
[----:B------:R-:W-:Y:S01]  /*4880*/  IADD3.X R19, R19, UR13, RZ, P2, !PT ;  /* 0x0000000d13137c10 */ /* 0x000fe200097fe4ff */
[----:B------:R-:W0:Y:S01]  /*4890*/  @P1 S2R R4, SR_CgaCtaId ;  /* 0x0000000000041919 */ /* 0x000e220000008800 */
[----:B------:R-:W-:Y:S02]  /*48a0*/  @P1 MOV R3, 0x400 ;  /* 0x0000040000031802 */ /* 0x000fe40000000f00 */
[----:B------:R-:W-:Y:S02]  /*48b0*/  ISETP.GE.U32.AND P2, PT, R18, UR6, PT ;  /* 0x0000000612007c0c */ /* 0x000fe4000bf46070 */
[----:B------:R-:W-:Y:S02]  /*48c0*/  LOP3.LUT R2, R2, 0x1, RZ, 0xc0, !PT ;  /* 0x0000000102027812 */ /* 0x000fe400078ec0ff */
[----:B------:R-:W-:Y:S02]  /*48d0*/  LOP3.LUT R6, R6, 0x3, RZ, 0xc0, !PT ;  /* 0x0000000306067812 */ /* 0x000fe400078ec0ff */
[----:B------:R-:W-:-:S02]  /*48e0*/  PRMT R8, RZ, 0x7610, R8 ;  /* 0x00007610ff087816 */ /* 0x000fc40000000008 */
[----:B0-----:R-:W-:-:S04]  /*48f0*/  @P1 LEA R3, R4, R3, 0x18 ;  /* 0x0000000304031211 */ /* 0x001fc800078ec0ff */
[----:B------:R0:W-:Y:S01]  /*4900*/  @P1 SYNCS.ARRIVE.TRANS64.A1T0 RZ, [R3+URZ+0x58], RZ ;  /* 0x000058ff03ff19a7 */ /* 0x0001e2000810003f */
[----:B------:R-:W-:-:S04]  /*4910*/  ISETP.NE.U32.AND P1, PT, R2, 0x1, PT ;  /* 0x000000010200780c */ /* 0x000fc80003f25070 */
[----:B------:R-:W-:Y:S02]  /*4920*/  ISETP.GT.U32.AND P1, PT, R7, 0x3, !P1 ;  /* 0x000000030700780c */ /* 0x000fe40004f24070 */
[----:B0-----:R-:W-:Y:S02]  /*4930*/  SEL R3, RZ, 0x1, !P0 ;  /* 0x00000001ff037807 */ /* 0x001fe40004000000 */
[----:B------:R-:W-:Y:S02]  /*4940*/  ISETP.GE.U32.AND.EX P0, PT, R19, UR7, PT, P2 ;  /* 0x0000000713007c0c */ /* 0x000fe4000bf06120 */
[----:B------:R-:W-:-:S04]  /*4950*/  SEL R2, RZ, 0x1, !P1 ;  /* 0x00000001ff027807 */ /* 0x000fc80004800000 */
[----:B------:R-:W-:Y:S02]  /*4960*/  LOP3.LUT R0, R2, R0, R3, 0x96, !PT ;  /* 0x0000000002007212 */ /* 0x000fe400078e9603 */
[----:B------:R-:W-:-:S05]  /*4970*/  PRMT R2, RZ, 0x7610, R2 ;  /* 0x00007610ff027816 */ /* 0x000fca0000000002 */
[----:B------:R-:W-:Y:S05]  /*4980*/  @P0 BRA `(.L_x_58) ;  /* 0x0000000400580947 */ /* 0x000fea0003800000 */
[----:B------:R-:W0:Y:S01]  /*4990*/  S2R R14, SR_CTAID.X ;  /* 0x00000000000e7919 */ /* 0x000e220000002500 */
[----:B------:R-:W-:Y:S01]  /*49a0*/  ULDC.64 UR6, c[0x0][0x628] ;  /* 0x00018a0000067ab9 */ /* 0x000fe20000000a00 */
[----:B------:R-:W-:Y:S01]  /*49b0*/  ULDC UR8, c[0x0][0x630] ;  /* 0x00018c0000087ab9 */ /* 0x000fe20000000800 */
[----:B------:R-:W-:Y:S01]  /*49c0*/  ISETP.NE.U32.AND P0, PT, RZ, UR6, PT ;  /* 0x00000006ff007c0c */ /* 0x000fe2000bf05070 */
[----:B------:R-:W1:Y:S01]  /*49d0*/  S2R R15, SR_CTAID.Y ;  /* 0x00000000000f7919 */ /* 0x000e620000002600 */
[----:B------:R-:W-:Y:S01]  /*49e0*/  ULDC UR9, c[0x0][0x150] ;  /* 0x0000540000097ab9 */ /* 0x000fe20000000800 */
[----:B------:R-:W-:Y:S01]  /*49f0*/  IMAD.MOV.U32 R2, RZ, RZ, R18 ;  /* 0x000000ffff027224 */ /* 0x000fe200078e0012 */
[----:B------:R-:W-:Y:S01]  /*4a00*/  ISETP.NE.AND.EX P0, PT, RZ, UR7, PT, P0 ;  /* 0x00000007ff007c0c */ /* 0x000fe2000bf05300 */
[----:B------:R-:W-:Y:S01]  /*4a10*/  IMAD.MOV.U32 R3, RZ, RZ, R19 ;  /* 0x000000ffff037224 */ /* 0x000fe200078e0013 */
[----:B0-----:R-:W-:-:S11]  /*4a20*/  I2FP.F32.U32 R20, R14 ;  /* 0x0000000e00147245 */ /* 0x001fd60000201000 */
[----:B------:R-:W-:Y:S05]  /*4a30*/  @!P0 BRA `(.L_x_59) ;  /* 0x0000000000288947 */ /* 0x000fea0003800000 */
[----:B------:R-:W-:Y:S02]  /*4a40*/  ULDC UR5, c[0x0][0x634] ;  /* 0x00018d0000057ab9 */ /* 0x000fe40000000800 */
[----:B------:R-:W-:-:S05]  /*4a50*/  IADD3 R3, P0, R18, UR5, RZ ;  /* 0x0000000512037c10 */ /* 0x000fca000ff1e0ff */
[----:B------:R-:W-:-:S04]  /*4a60*/  IMAD.X R13, RZ, RZ, R19, P0 ;  /* 0x000000ffff0d7224 */ /* 0x000fc800000e0613 */
[----:B------:R-:W-:-:S04]  /*4a70*/  IMAD.WIDE.U32 R4, R13, UR6, RZ ;  /* 0x000000060d047c25 */ /* 0x000fc8000f8e00ff */
[----:B------:R-:W-:-:S04]  /*4a80*/  IMAD.WIDE.U32 R4, P0, R3, UR7, R4 ;  /* 0x0000000703047c25 */ /* 0x000fc8000f800004 */
[----:B------:R-:W-:-:S04]  /*4a90*/  IMAD.WIDE.U32 R2, R3, UR6, RZ ;  /* 0x0000000603027c25 */ /* 0x000fc8000f8e00ff */
[----:B------:R-:W-:Y:S01]  /*4aa0*/  IMAD.MOV.U32 R2, RZ, RZ, R5 ;  /* 0x000000ffff027224 */ /* 0x000fe200078e0005 */
[----:B------:R-:W-:Y:S01]  /*4ab0*/  IADD3 RZ, P1, R3, R4, RZ ;  /* 0x0000000403ff7210 */ /* 0x000fe20007f3e0ff */
[----:B------:R-:W-:-:S04]  /*4ac0*/  IMAD.X R3, RZ, RZ, RZ, P0 ;  /* 0x000000ffff037224 */ /* 0x000fc800000e06ff */
[----:B------:R-:W-:-:S08]  /*4ad0*/  IMAD.WIDE.U32.X R2, R13, UR7, R2, P1 ;  /* 0x000000070d027c25 */ /* 0x000fd000088e0402 */
.L_x_59:
[--C-:B------:R-:W-:Y:S01]  /*4ae0*/  SHF.R.U64 R13, R2, UR8, R3.reuse ;  /* 0x00000008020d7c19 */ /* 0x100fe20008001203 */
[----:B------:R-:W-:Y:S01]  /*4af0*/  FMUL R20, R20, UR9 ;  /* 0x0000000914147c20 */ /* 0x000fe20008400000 */
[----:B------:R-:W-:Y:S01]  /*4b00*/  SHF.R.U32.HI R2, RZ, UR8, R3 ;  /* 0x00000008ff027c19 */ /* 0x000fe20008011603 */
[----:B------:R-:W0:Y:S01]  /*4b10*/  LDC R23, c[0x0][0x144] ;  /* 0x00005100ff177b82 */ /* 0x000e220000000800 */
[----:B------:R-:W-:Y:S01]  /*4b20*/  IADD3 R21, P0, RZ, -R13, RZ ;  /* 0x8000000dff157210 */ /* 0x000fe20007f1e0ff */
[----:B------:R-:W-:Y:S01]  /*4b30*/  ULDC UR5, c[0x0][0x154] ;  /* 0x0000550000057ab9 */ /* 0x000fe20000000800 */
[----:B-1----:R-:W-:Y:S01]  /*4b40*/  I2FP.F32.U32 R3, R15 ;  /* 0x0000000f00037245 */ /* 0x002fe20000201000 */
[----:B------:R-:W1:Y:S01]  /*4b50*/  F2I.U32.TRUNC.NTZ R20, R20 ;  /* 0x0000001400147305 */ /* 0x000e62000020f000 */
[----:B------:R-:W-:Y:S01]  /*4b60*/  ULDC.64 UR6, c[0x0][0x620] ;  /* 0x0001880000067ab9 */ /* 0x000fe20000000a00 */
[----:B------:R-:W-:Y:S01]  /*4b70*/  IMAD.X R2, RZ, RZ, ~R2, P0 ;  /* 0x000000ffff027224 */ /* 0x000fe200000e0e02 */
[----:B------:R-:W-:Y:S01]  /*4b80*/  ISETP.NE.AND P2, PT, R22, 0x1, PT ;  /* 0x000000011600780c */ /* 0x000fe20003f45270 */
[----:B------:R-:W-:Y:S01]  /*4b90*/  FMUL R4, R3, UR5 ;  /* 0x0000000503047c20 */ /* 0x000fe20008400000 */
[----:B------:R-:W2:Y:S01]  /*4ba0*/  LDC R24, c[0x0][0x148] ;  /* 0x00005200ff187b82 */ /* 0x000ea20000000800 */
[----:B------:R-:W-:Y:S01]  /*4bb0*/  IMAD R2, R2, UR6, RZ ;  /* 0x0000000602027c24 */ /* 0x000fe2000f8e02ff */
[----:B------:R-:W-:Y:S01]  /*4bc0*/  ULDC UR5, c[0x0][0x618] ;  /* 0x0001860000057ab9 */ /* 0x000fe20000000800 */
[----:B------:R-:W-:-:S02]  /*4bd0*/  IMAD.MOV.U32 R3, RZ, RZ, R19 ;  /* 0x000000ffff037224 */ /* 0x000fc400078e0013 */
[----:B------:R-:W3:Y:S01]  /*4be0*/  F2I.U32.TRUNC.NTZ R4, R4 ;  /* 0x0000000400047305 */ /* 0x000ee2000020f000 */
[C---:B------:R-:W-:Y:S02]  /*4bf0*/  IMAD R5, R21.reuse, UR7, R2 ;  /* 0x0000000715057c24 */ /* 0x040fe4000f8e0202 */
[----:B------:R-:W-:Y:S02]  /*4c00*/  IMAD.MOV.U32 R2, RZ, RZ, R18 ;  /* 0x000000ffff027224 */ /* 0x000fe400078e0012 */
[----:B-1----:R-:W-:Y:S02]  /*4c10*/  IMAD.MOV R20, RZ, RZ, -R20 ;  /* 0x000000ffff147224 */ /* 0x002fe400078e0a14 */
[----:B------:R-:W-:Y:S01]  /*4c20*/  IMAD.WIDE.U32 R2, R21, UR6, R2 ;  /* 0x0000000615027c25 */ /* 0x000fe2000f8e0002 */
[----:B------:R-:W-:Y:S02]  /*4c30*/  ULDC.64 UR6, c[0x0][0x640] ;  /* 0x0001900000067ab9 */ /* 0x000fe40000000a00 */
[----:B------:R-:W-:Y:S01]  /*4c40*/  ISETP.NE.U32.AND P0, PT, RZ, UR6, PT ;  /* 0x00000006ff007c0c */ /* 0x000fe2000bf05070 */
[----:B------:R-:W-:-:S02]  /*4c50*/  IMAD.IADD R3, R3, 0x1, R5 ;  /* 0x0000000103037824 */ /* 0x000fc400078e0205 */
[----:B0-----:R-:W-:Y:S01]  /*4c60*/  IMAD R14, R23, R20, R14 ;  /* 0x00000014170e7224 */ /* 0x001fe200078e020e */
[----:B------:R-:W-:Y:S02]  /*4c70*/  ISETP.NE.AND.EX P0, PT, RZ, UR7, PT, P0 ;  /* 0x00000007ff007c0c */ /* 0x000fe4000bf05300 */
[--C-:B------:R-:W-:Y:S01]  /*4c80*/  SHF.R.U64 R20, R2, UR5, R3.reuse ;  /* 0x0000000502147c19 */ /* 0x100fe20008001203 */
[----:B---3--:R-:W-:Y:S01]  /*4c90*/  IMAD.MOV R2, RZ, RZ, -R4 ;  /* 0x000000ffff027224 */ /* 0x008fe200078e0a04 */
[----:B------:R-:W-:Y:S01]  /*4ca0*/  SHF.R.U32.HI R3, RZ, UR5, R3 ;  /* 0x00000005ff037c19 */ /* 0x000fe20008011603 */
[----:B------:R-:W-:Y:S02]  /*4cb0*/  ULDC UR5, c[0x0][0x608] ;  /* 0x0001820000057ab9 */ /* 0x000fe40000000800 */
[----:B--2---:R-:W-:Y:S01]  /*4cc0*/  @P2 IMAD R14, R24, R2, R15 ;  /* 0x00000002180e2224 */ /* 0x004fe200078e020f */
[--C-:B------:R-:W-:Y:S02]  /*4cd0*/  SHF.R.U64 R23, R20, UR5, R3.reuse ;  /* 0x0000000514177c19 */ /* 0x100fe40008001203 */
[----:B------:R-:W-:Y:S01]  /*4ce0*/  SHF.R.U32.HI R2, RZ, UR5, R3 ;  /* 0x00000005ff027c19 */ /* 0x000fe20008011603 */
[----:B------:R-:W-:-:S03]  /*4cf0*/  ULDC UR5, c[0x0][0x658] ;  /* 0x0001960000057ab9 */ /* 0x000fc60000000800 */
[--C-:B------:R-:W-:Y:S02]  /*4d00*/  SHF.R.U64 R15, R23, UR5, R2.reuse ;  /* 0x00000005170f7c19 */ /* 0x100fe40008001202 */
[----:B------:R-:W-:-:S03]  /*4d10*/  SHF.R.U32.HI R2, RZ, UR5, R2 ;  /* 0x00000005ff027c19 */ /* 0x000fc60008011602 */
[----:B------:R-:W-:Y:S02]  /*4d20*/  IMAD.MOV.U32 R4, RZ, RZ, R15 ;  /* 0x000000ffff047224 */ /* 0x000fe400078e000f */
[----:B------:R-:W-:Y:S01]  /*4d30*/  IMAD.MOV.U32 R3, RZ, RZ, R2 ;  /* 0x000000ffff037224 */ /* 0x000fe200078e0002 */
[----:B------:R-:W-:Y:S06]  /*4d40*/  @!P0 BRA `(.L_x_60) ;  /* 0x00000000002c8947 */ /* 0x000fec0003800000 */
        /* <DEDUP_REMOVED lines=9> */
[----:B------:R-:W-:-:S04]  /*4de0*/  IMAD.WIDE.U32.X R2, R21, UR7, R2, P1 ;  /* 0x0000000715027c25 */ /* 0x000fc800088e0402 */
[----:B------:R-:W-:-:S07]  /*4df0*/  IMAD.MOV.U32 R4, RZ, RZ, R2 ;  /* 0x000000ffff047224 */ /* 0x000fce00078e0002 */
.L_x_60:
[----:B------:R-:W-:Y:S01]  /*4e00*/  ULDC UR5, c[0x0][0x648] ;  /* 0x0001920000057ab9 */ /* 0x000fe20000000800 */
[----:B------:R-:W-:Y:S01]  /*4e10*/  LOP3.LUT R2, R23, UR17, RZ, 0xc0, !PT ;  /* 0x0000001117027c12 */ /* 0x000fe2000f8ec0ff */
[----:B------:R-:W-:Y:S01]  /*4e20*/  ULDC UR6, c[0x0][0x610] ;  /* 0x0001840000067ab9 */ /* 0x000fe20000000800 */
[----:B------:R-:W-:Y:S01]  /*4e30*/  SHF.R.U64 R3, R4, UR5, R3 ;  /* 0x0000000504037c19 */ /* 0x000fe20008001203 */
[----:B------:R-:W-:Y:S01]  /*4e40*/  ULDC UR5, c[0x0][0x638] ;  /* 0x00018e0000057ab9 */ /* 0x000fe20000000800 */
[----:B------:R-:W-:-:S03]  /*4e50*/  LOP3.LUT R20, R20, UR4, RZ, 0xc0, !PT ;  /* 0x0000000414147c12 */ /* 0x000fc6000f8ec0ff */
[----:B------:R-:W-:Y:S02]  /*4e60*/  IMAD.MOV R4, RZ, RZ, -R3 ;  /* 0x000000ffff047224 */ /* 0x000fe400078e0a03 */
[----:B------:R-:W-:Y:S02]  /*4e70*/  IMAD R3, R3, UR18, R2 ;  /* 0x0000001203037c24 */ /* 0x000fe4000f8e0202 */
[----:B------:R-:W-:Y:S01]  /*4e80*/  IMAD R15, R4, UR5, R15 ;  /* 0x00000005040f7c24 */ /* 0x000fe2000f8e020f */
[----:B------:R-:W-:Y:S01]  /*4e90*/  ULDC UR5, c[0x0][0x600] ;  /* 0x0001800000057ab9 */ /* 0x000fe20000000800 */
[----:B------:R-:W-:Y:S02]  /*4ea0*/  IMAD R14, R3, UR6, R14 ;  /* 0x00000006030e7c24 */ /* 0x000fe4000f8e020e */
[----:B------:R-:W-:Y:S02]  /*4eb0*/  IMAD R15, R15, UR5, R20 ;  /* 0x000000050f0f7c24 */ /* 0x000fe4000f8e0214 */
[----:B------:R-:W-:-:S03]  /*4ec0*/  IMAD.MOV.U32 R2, RZ, RZ, 0x1 ;  /* 0x00000001ff027424 */ /* 0x000fc600078e00ff */
[----:B------:R-:W-:Y:S02]  /*4ed0*/  SEL R20, R15, R14, !P2 ;  /* 0x0000000e0f147207 */ /* 0x000fe40005000000 */
[----:B------:R-:W-:-:S07]  /*4ee0*/  SEL R21, R14, R15, !P2 ;  /* 0x0000000f0e157207 */ /* 0x000fce0005000000 */
.L_x_58:
[----:B------:R-:W-:Y:S05]  /*4ef0*/  BSYNC B1 ;  /* 0x0000000000017941 */ /* 0x000fea0003800000 */
.L_x_57:
[----:B------:R-:W-:-:S13]  /*4f00*/  LOP3.LUT P0, RZ, R2, 0xff, RZ, 0xc0, !PT ;  /* 0x000000ff02ff7812 */ /* 0x000fda000780c0ff */
[----:B------:R-:W-:Y:S05]  /*4f10*/  @P0 BRA `(.L_x_61) ;  /* 0xfffffff400380947 */ /* 0x000fea000383ffff */
[----:B------:R-:W-:Y:S05]  /*4f20*/  BSYNC B0 ;  /* 0x0000000000007941 */ /* 0x000fea0003800000 */
.L_x_50:
[----:B------:R-:W-:-:S03]  /*4f30*/  UMOV UR5, 0xffffffff ;  /* 0xffffffff00057882 */ /* 0x000fc60000000000 */
[----:B------:R-:W-:Y:S05]  /*4f40*/  BRA.DIV UR5, `(.L_x_62) ;  /* 0x0000000605147947 */ /* 0x000fea000b800000 */
[----:B------:R-:W-:-:S13]  /*4f50*/  ELECT P6, URZ, PT ;  /* 0x00000000003f782f */ /* 0x000fda00038c0000 */
.L_x_76:
[----:B------:R-:W-:Y:S04]  /*4f60*/  BSSY B0, `(.L_x_63) ;  /* 0x000002b000007945 */ /* 0x000fe80003800000 */
[----:B------:R-:W-:Y:S05]  /*4f70*/  @!P6 BRA `(.L_x_64) ;  /* 0x0000000000a4e947 */ /* 0x000fea0003800000 */
[----:B------:R-:W-:-:S04]  /*4f80*/  LOP3.LUT R17, R17, 0x2, RZ, 0xfc, !PT ;  /* 0x0000000211117812 */ /* 0x000fc800078efcff */
[----:B------:R-:W-:-:S13]  /*4f90*/  ISETP.NE.AND P0, PT, R17, 0x3, PT ;  /* 0x000000031100780c */ /* 0x000fda0003f05270 */
[----:B------:R-:W-:Y:S05]  /*4fa0*/  @!P0 BRA `(.L_x_65) ;  /* 0x0000000000048947 */ /* 0x000fea0003800000 */
[----:B------:R-:W-:Y:S01]  /*4fb0*/  BPT.TRAP 0x1 ;  /* 0x000000040000795c */ /* 0x000fe20000300000 */
.L_x_65:
[----:B------:R-:W0:Y:S01]  /*4fc0*/  S2R R3, SR_CgaCtaId ;  /* 0x0000000000037919 */ /* 0x000e220000008800 */
[----:B------:R-:W-:-:S04]  /*4fd0*/  MOV R2, 0x400 ;  /* 0x0000040000027802 */ /* 0x000fc80000000f00 */
[----:B0-----:R-:W-:Y:S02]  /*4fe0*/  LEA R3, R3, R2, 0x18 ;  /* 0x0000000203037211 */ /* 0x001fe400078ec0ff */
[----:B------:R-:W-:-:S03]  /*4ff0*/  SHF.L.U32 R2, R0, 0x1f, RZ ;  /* 0x0000001f00027819 */ /* 0x000fc600000006ff */
[----:B------:R-:W-:-:S04]  /*5000*/  VIADD R3, R3, 0x20 ;  /* 0x0000002003037836 */ /* 0x000fc80000000000 */
[C---:B------:R-:W-:Y:S02]  /*5010*/  IMAD R7, R6.reuse, 0x8, R3 ;  /* 0x0000000806077824 */ /* 0x040fe400078e0203 */
[----:B------:R-:W-:Y:S02]  /*5020*/  VIADD R6, R6, 0x1 ;  /* 0x0000000106067836 */ /* 0x000fe40000000000 */
[----:B------:R-:W0:Y:S03]  /*5030*/  SYNCS.PHASECHK.TRANS64.TRYWAIT P0, [R7+URZ], R2 ;  /* 0x00000002070075a7 */ /* 0x000e26000800017f */
[----:B------:R-:W-:-:S04]  /*5040*/  ISETP.NE.AND P1, PT, R6, 0x4, PT ;  /* 0x000000040600780c */ /* 0x000fc80003f25270 */
[----:B------:R-:W-:Y:S02]  /*5050*/  SEL R5, RZ, 0x1, P1 ;  /* 0x00000001ff057807 */ /* 0x000fe40000800000 */
[----:B------:R-:W-:Y:S02]  /*5060*/  SEL R6, R6, RZ, P1 ;  /* 0x000000ff06067207 */ /* 0x000fe40000800000 */
[----:B------:R-:W-:-:S03]  /*5070*/  LOP3.LUT R5, R0, R5, RZ, 0x3c, !PT ;  /* 0x0000000500057212 */ /* 0x000fc600078e3cff */
[----:B------:R-:W-:Y:S01]  /*5080*/  IMAD R9, R6, 0x8, R3 ;  /* 0x0000000806097824 */ /* 0x000fe200078e0203 */
[----:B------:R-:W-:Y:S01]  /*5090*/  SHF.L.U32 R4, R5, 0x1f, RZ ;  /* 0x0000001f05047819 */ /* 0x000fe200000006ff */
[----:B0-----:R-:W-:Y:S06]  /*50a0*/  @!P0 BRA `(.L_x_66) ;  /* 0x0000000000dc8947 */ /* 0x001fec0003800000 */
.L_x_77:
[----:B------:R-:W1:Y:S01]  /*50b0*/  SYNCS.PHASECHK.TRANS64.TRYWAIT P0, [R9+URZ], R4 ;  /* 0x00000004090075a7 */ /* 0x000e62000800017f */
[----:B------:R-:W-:-:S05]  /*50c0*/  VIADD R0, R6, 0x1 ;  /* 0x0000000106007836 */ /* 0x000fca0000000000 */
[----:B------:R-:W-:-:S04]  /*50d0*/  ISETP.NE.AND P1, PT, R0, 0x4, PT ;  /* 0x000000040000780c */ /* 0x000fc80003f25270 */
[----:B0-----:R-:W-:Y:S02]  /*50e0*/  SEL R2, RZ, 0x1, P1 ;  /* 0x00000001ff027807 */ /* 0x001fe40000800000 */
[----:B------:R-:W-:Y:S02]  /*50f0*/  SEL R0, R0, RZ, P1 ;  /* 0x000000ff00007207 */ /* 0x000fe40000800000 */
[----:B------:R-:W-:-:S03]  /*5100*/  LOP3.LUT R7, R5, R2, RZ, 0x3c, !PT ;  /* 0x0000000205077212 */ /* 0x000fc600078e3cff */
[----:B------:R-:W-:Y:S01]  /*5110*/  IMAD R6, R0, 0x8, R3 ;  /* 0x0000000800067824 */ /* 0x000fe200078e0203 */
[----:B------:R-:W-:Y:S01]  /*5120*/  SHF.L.U32 R5, R7, 0x1f, RZ ;  /* 0x0000001f07057819 */ /* 0x000fe200000006ff */
[----:B-1----:R-:W-:Y:S06]  /*5130*/  @!P0 BRA `(.L_x_67) ;  /* 0x0000000000cc8947 */ /* 0x002fec0003800000 */
.L_x_78:
[----:B------:R-:W1:Y:S01]  /*5140*/  SYNCS.PHASECHK.TRANS64.TRYWAIT P0, [R6+URZ], R5 ;  /* 0x00000005060075a7 */ /* 0x000e62000800017f */
[----:B------:R-:W-:-:S05]  /*5150*/  VIADD R0, R0, 0x1 ;  /* 0x0000000100007836 */ /* 0x000fca0000000000 */
[----:B------:R-:W-:-:S04]  /*5160*/  ISETP.NE.AND P1, PT, R0, 0x4, PT ;  /* 0x000000040000780c */ /* 0x000fc80003f25270 */
[----:B------:R-:W-:Y:S02]  /*5170*/  SEL R2, RZ, 0x1, P1 ;  /* 0x00000001ff027807 */ /* 0x000fe40000800000 */
[----:B------:R-:W-:Y:S02]  /*5180*/  SEL R0, R0, RZ, P1 ;  /* 0x000000ff00007207 */ /* 0x000fe40000800000 */
[----:B------:R-:W-:Y:S01]  /*5190*/  LOP3.LUT R2, R7, R2, RZ, 0x3c, !PT ;  /* 0x0000000207027212 */ /* 0x000fe200078e3cff */
[----:B-1----:R-:W-:Y:S06]  /*51a0*/  @!P0 BRA `(.L_x_68) ;  /* 0x0000000000c48947 */ /* 0x002fec0003800000 */
.L_x_79:
[----:B------:R-:W-:Y:S01]  /*51b0*/  IMAD R3, R0, 0x8, R3 ;  /* 0x0000000800037824 */ /* 0x000fe200078e0203 */
[----:B------:R-:W-:-:S07]  /*51c0*/  SHF.L.U32 R0, R2, 0x1f, RZ ;  /* 0x0000001f02007819 */ /* 0x000fce00000006ff */
.L_x_69:
[----:B--2---:R2:W3:Y:S02]  /*51d0*/  SYNCS.PHASECHK.TRANS64.TRYWAIT P0, [R3+URZ], R0 ;  /* 0x00000000030075a7 */ /* 0x0044e4000800017f */
[----:B---3--:R-:W-:Y:S05]  /*51e0*/  @!P0 NANOSLEEP.SYNCS 0x989680 ;  /* 0x009896800000895d */ /* 0x008fea0003900000 */
[----:B------:R-:W3:Y:S02]  /*51f0*/  @!P0 SYNCS.PHASECHK.TRANS64 P0, [R3+URZ], R0 ;  /* 0x00000000030085a7 */ /* 0x000ee4000800007f */
[----:B---3--:R-:W-:Y:S05]  /*5200*/  @!P0 BRA `(.L_x_69) ;  /* 0xfffffffc00f08947 */ /* 0x008fea000383ffff */
.L_x_64:
[----:B------:R-:W-:Y:S05]  /*5210*/  BSYNC B0 ;  /* 0x0000000000007941 */ /* 0x000fea0003800000 */
.L_x_63:
[----:B------:R-:W-:Y:S05]  /*5220*/  EXIT ;  /* 0x000000000000794d */ /* 0x000fea0003800000 */
.L_x_21:
[----:B-1----:R1:W3:Y:S02]  /*5230*/  SYNCS.PHASECHK.TRANS64.TRYWAIT P1, [R3+URZ], R0 ;  /* 0x00000000030075a7 */ /* 0x0022e4000802017f */
[----:B---3--:R-:W-:Y:S05]  /*5240*/  @!P1 NANOSLEEP.SYNCS 0x989680 ;  /* 0x009896800000995d */ /* 0x008fea0003900000 */
[----:B------:R-:W3:Y:S02]  /*5250*/  @!P1 SYNCS.PHASECHK.TRANS64 P1, [R3+URZ], R0 ;  /* 0x00000000030095a7 */ /* 0x000ee4000802007f */
[----:B---3--:R-:W-:Y:S05]  /*5260*/  @!P1 BRA `(.L_x_21) ;  /* 0xfffffffc00f09947 */ /* 0x008fea000383ffff */
[----:B------:R-:W-:Y:S05]  /*5270*/  BRA `(.L_x_20) ;  /* 0xffffffc000a47947 */ /* 0x000fea000383ffff */
.L_x_26:
[----:B-1----:R1:W3:Y:S02]  /*5280*/  SYNCS.PHASECHK.TRANS64.TRYWAIT P1, [R4+URZ], R3 ;  /* 0x00000003040075a7 */ /* 0x0022e4000802017f */
[----:B---3--:R-:W-:Y:S05]  /*5290*/  @!P1 NANOSLEEP.SYNCS 0x989680 ;  /* 0x009896800000995d */ /* 0x008fea0003900000 */
[----:B------:R-:W3:Y:S02]  /*52a0*/  @!P1 SYNCS.PHASECHK.TRANS64 P1, [R4+URZ], R3 ;  /* 0x00000003040095a7 */ /* 0x000ee4000802007f */
[----:B---3--:R-:W-:Y:S05]  /*52b0*/  @!P1 BRA `(.L_x_26) ;  /* 0xfffffffc00f09947 */ /* 0x008fea000383ffff */
[----:B------:R-:W-:Y:S05]  /*52c0*/  BRA `(.L_x_25) ;  /* 0xffffffc800547947 */ /* 0x000fea000383ffff */
.L_x_51:
[----:B------:R-:W-:Y:S01]  /*52d0*/  BSSY B1, `(.L_x_70) ;  /* 0x0000006000017945 */ /* 0x000fe20003800000 */
[----:B------:R-:W-:-:S07]  /*52e0*/  IMAD.MOV.U32 R15, RZ, RZ, -0x1 ;  /* 0xffffffffff0f7424 */ /* 0x000fce00078e00ff */
[----:B------:R-:W-:Y:S05]  /*52f0*/  WARPSYNC.COLLECTIVE R15, `(.L_x_71) ;  /* 0x000000000f0c7348 */ /* 0x000fea0003c00000 */
[----:B------:R-:W-:Y:S02]  /*5300*/  ELECT P6, UR62, PT ;  /* 0x00000000003e782f */ /* 0x000fe400038c0000 */
[----:B------:R-:W-:Y:S01]  /*5310*/  MOV R14, UR62 ;  /* 0x0000003e000e7c02 */ /* 0x000fe20008000f00 */
[----:B------:R-:W-:Y:S10]  /*5320*/  ENDCOLLECTIVE ;  /* 0x000000000000791b */ /* 0x000ff40003800000 */
.L_x_71:
[----:B------:R-:W-:Y:S05]  /*5330*/  BSYNC B1 ;  /* 0x0000000000017941 */ /* 0x000fea0003800000 */
.L_x_70:
[----:B------:R-:W-:Y:S05]  /*5340*/  BRA `(.L_x_72) ;  /* 0xfffffff000387947 */ /* 0x000fea000383ffff */
.L_x_54:
[----:B0-----:R0:W1:Y:S02]  /*5350*/  SYNCS.PHASECHK.TRANS64.TRYWAIT P0, [R15+URZ+0x20], R4 ;  /* 0x000020040f0075a7 */ /* 0x001064000800017f */
[----:B-1----:R-:W-:Y:S05]  /*5360*/  @!P0 NANOSLEEP.SYNCS 0x989680 ;  /* 0x009896800000895d */ /* 0x002fea0003900000 */
[----:B------:R-:W1:Y:S02]  /*5370*/  @!P0 SYNCS.PHASECHK.TRANS64 P0, [R15+URZ+0x20], R4 ;  /* 0x000020040f0085a7 */ /* 0x000e64000800007f */
[----:B-1----:R-:W-:Y:S05]  /*5380*/  @!P0 BRA `(.L_x_54) ;  /* 0xfffffffc00f08947 */ /* 0x002fea000383ffff */
[----:B------:R-:W-:Y:S05]  /*5390*/  BRA `(.L_x_73) ;  /* 0xfffffff000707947 */ /* 0x000fea000383ffff */
.L_x_62:
[----:B------:R-:W-:Y:S01]  /*53a0*/  BSSY B0, `(.L_x_74) ;  /* 0x0000006000007945 */ /* 0x000fe20003800000 */
[----:B------:R-:W-:-:S07]  /*53b0*/  IMAD.MOV.U32 R15, RZ, RZ, -0x1 ;  /* 0xffffffffff0f7424 */ /* 0x000fce00078e00ff */
[----:B------:R-:W-:Y:S05]  /*53c0*/  WARPSYNC.COLLECTIVE R15, `(.L_x_75) ;  /* 0x000000000f0c7348 */ /* 0x000fea0003c00000 */
[----:B------:R-:W-:Y:S02]  /*53d0*/  ELECT P6, UR62, PT ;  /* 0x00000000003e782f */ /* 0x000fe400038c0000 */
[----:B------:R-:W-:Y:S01]  /*53e0*/  MOV R14, UR62 ;  /* 0x0000003e000e7c02 */ /* 0x000fe20008000f00 */
[----:B------:R-:W-:Y:S10]  /*53f0*/  ENDCOLLECTIVE ;  /* 0x000000000000791b */ /* 0x000ff40003800000 */
.L_x_75:
[----:B------:R-:W-:Y:S05]  /*5400*/  BSYNC B0 ;  /* 0x0000000000007941 */ /* 0x000fea0003800000 */
.L_x_74:
[----:B------:R-:W-:Y:S05]  /*5410*/  BRA `(.L_x_76) ;  /* 0xfffffff800d07947 */ /* 0x000fea000383ffff */
.L_x_66:
[----:B0-----:R0:W1:Y:S02]  /*5420*/  SYNCS.PHASECHK.TRANS64.TRYWAIT P0, [R7+URZ], R2 ;  /* 0x00000002070075a7 */ /* 0x001064000800017f */
[----:B-1----:R-:W-:Y:S05]  /*5430*/  @!P0 NANOSLEEP.SYNCS 0x989680 ;  /* 0x009896800000895d */ /* 0x002fea0003900000 */
[----:B------:R-:W1:Y:S02]  /*5440*/  @!P0 SYNCS.PHASECHK.TRANS64 P0, [R7+URZ], R2 ;  /* 0x00000002070085a7 */ /* 0x000e64000800007f */
[----:B-1----:R-:W-:Y:S05]  /*5450*/  @!P0 BRA `(.L_x_66) ;  /* 0xfffffffc00f08947 */ /* 0x002fea000383ffff */
[----:B------:R-:W-:Y:S05]  /*5460*/  BRA `(.L_x_77) ;  /* 0xfffffffc00107947 */ /* 0x000fea000383ffff */
.L_x_67:
[----:B0-----:R0:W1:Y:S02]  /*5470*/  SYNCS.PHASECHK.TRANS64.TRYWAIT P0, [R9+URZ], R4 ;  /* 0x00000004090075a7 */ /* 0x001064000800017f */
[----:B-1----:R-:W-:Y:S05]  /*5480*/  @!P0 NANOSLEEP.SYNCS 0x989680 ;  /* 0x009896800000895d */ /* 0x002fea0003900000 */
[----:B------:R-:W1:Y:S02]  /*5490*/  @!P0 SYNCS.PHASECHK.TRANS64 P0, [R9+URZ], R4 ;  /* 0x00000004090085a7 */ /* 0x000e64000800007f */
[----:B-1----:R-:W-:Y:S05]  /*54a0*/  @!P0 BRA `(.L_x_67) ;  /* 0xfffffffc00f08947 */ /* 0x002fea000383ffff */
[----:B------:R-:W-:Y:S05]  /*54b0*/  BRA `(.L_x_78) ;  /* 0xfffffffc00207947 */ /* 0x000fea000383ffff */
.L_x_68:
[----:B-1----:R1:W2:Y:S02]  /*54c0*/  SYNCS.PHASECHK.TRANS64.TRYWAIT P0, [R6+URZ], R5 ;  /* 0x00000005060075a7 */ /* 0x0022a4000800017f */
[----:B--2---:R-:W-:Y:S05]  /*54d0*/  @!P0 NANOSLEEP.SYNCS 0x989680 ;  /* 0x009896800000895d */ /* 0x004fea0003900000 */
[----:B------:R-:W2:Y:S02]  /*54e0*/  @!P0 SYNCS.PHASECHK.TRANS64 P0, [R6+URZ], R5 ;  /* 0x00000005060085a7 */ /* 0x000ea4000800007f */
[----:B--2---:R-:W-:Y:S05]  /*54f0*/  @!P0 BRA `(.L_x_68) ;  /* 0xfffffffc00f08947 */ /* 0x004fea000383ffff */
[----:B------:R-:W-:Y:S05]  /*5500*/  BRA `(.L_x_79) ;  /* 0xfffffffc00287947 */ /* 0x000fea000383ffff */
.L_x_80:
[----:B------:R-:W-:-:S00]  /*5510*/  BRA `(.L_x_80) ;  /* 0xfffffffc00fc7947 */ /* 0x000fc0000383ffff */
[----:B------:R-:W-:-:S00]  /*5520*/  NOP ;  /* 0x0000000000007918 */ /* 0x000fc00000000000 */
        /* <DEDUP_REMOVED lines=13> */
.L_x_81:


//--------------------- .nv.global.init           --------------------------
	.section	.nv.global.init,"aw",@progbits
.nv.global.init:
	.type		$str$22,@object
	.size		$str$22,($str$23 - $str$22)
$str$22:
        /*0000*/ 	.byte	0x6b, 0x5f, 0x74, 0x69, 0x6c, 0x65, 0x5f, 0x63, 0x6f, 0x75, 0x6e, 0x74, 0x20, 0x3e, 0x3d, 0x20
        /*0010*/ 	.byte	0x31, 0x00
	.type		$str$23,@object
	.size		$str$23,(__unnamed_1 - $str$23)
$str$23:
        /*0012*/ 	.byte	0x2f, 0x74, 0x6d, 0x70, 0x2f, 0x63, 0x75, 0x74, 0x6c, 0x61, 0x73, 0x73, 0x5f, 0x73, 0x77, 0x65
        /*0022*/ 	.byte	0x65, 0x70, 0x5f, 0x73, 0x72, 0x63, 0x2f, 0x69, 0x6e, 0x63, 0x6c, 0x75, 0x64, 0x65, 0x2f, 0x63
        /*0032*/ 	.byte	0x75, 0x74, 0x6c, 0x61, 0x73, 0x73, 0x2f, 0x67, 0x65, 0x6d, 0x6d, 0x2f, 0x63, 0x6f, 0x6c, 0x6c
        /*0042*/ 	.byte	0x65, 0x63, 0x74, 0x69, 0x76, 0x65, 0x2f, 0x73, 0x6d, 0x39, 0x30, 0x5f, 0x6d, 0x6d, 0x61, 0x5f
        /*0052*/ 	.byte	0x74, 0x6d, 0x61, 0x5f, 0x67, 0x6d, 0x6d, 0x61, 0x5f, 0x73, 0x73, 0x5f, 0x77, 0x61, 0x72, 0x70
        /*0062*/ 	.byte	0x73, 0x70, 0x65, 0x63, 0x69, 0x61, 0x6c, 0x69, 0x7a, 0x65, 0x64, 0x2e, 0x68, 0x70, 0x70, 0x00
	.type		__unnamed_1,@object
	.size		__unnamed_1,(.L_0 - __unnamed_1)
__unnamed_1:
        /*0072*/ 	.byte	0x76, 0x6f, 0x69, 0x64, 0x20, 0x63, 0x75, 0x74, 0x6c, 0x61, 0x73, 0x73, 0x3a, 0x3a, 0x67, 0x65
        /* <DEDUP_REMOVED lines=172> */
        /*0b42*/ 	.byte	0x64, 0x65, 0x6e, 0x74, 0x69, 0x74, 0x79, 0x5d, 0x00
.L_0:


//--------------------- .nv.shared._ZN7cutlass13device_kernelINS_4gemm6kernel13GemmUniversalIN4cute5tupleIJiiiiEEENS1_10collective13CollectiveMmaINS1_34MainloopSm90TmaGmmaWarpSpecializedILi4ENS5_IJNS4_1CILi2EEENSA_ILi1EEESC_EEENS1_35KernelTmaWarpSpecializedCooperativeEEENS5_IJNSA_ILi384EEENSA_ILi8EEENSA_ILi128EEEEEEaNS5_IJlSC_lEEEaSK_NS4_8TiledMMAINS4_8MMA_AtomIJNS4_4SM904GMMA25MMA_64x8x32_S32S8S8_SS_TNEEEENS4_6LayoutISD_NS5_IJSC_NSA_ILi0EEESS_EEEEENS5_IJNS4_10UnderscoreESV_SV_EEEEENS4_13SM90_TMA_LOADENS4_14ComposedLayoutINS4_7SwizzleILi3ELi4ELi3EEENS4_18smem_ptr_flag_bitsILi8EEENSR_INS5_IJSH_SI_EEENS5_IJSI_SC_EEEEEEEvNS4_8identityENS4_23SM90_TMA_LOAD_MULTICASTES17_vS18_EENS_8epilogue10collective6detail29Sm90TmaWarpSpecializedAdapterINS1C_15DefaultEpilogueIaSK_SK_NS1B_6thread17LinearCombinationIaLi1EiiLNS1G_9ScaleType4KindE0ELNS_15FloatRoundStyleE2EaEENS1_15EpilogueDefaultEEEEEvvEEEEvNT_6ParamsE --------------------------
	.section	.nv.shared._ZN7cutlass13device_kernelINS_4gemm6kernel13GemmUniversalIN4cute5tupleIJiiiiEEENS1_10collective13CollectiveMmaINS1_34MainloopSm90TmaGmmaWarpSpecializedILi4ENS5_IJNS4_1CILi2EEENSA_ILi1EEESC_EEENS1_35KernelTmaWarpSpecializedCooperativeEEENS5_IJNSA_ILi384EEENSA_ILi8EEENSA_ILi128EEEEEEaNS5_IJlSC_lEEEaSK_NS4_8TiledMMAINS4_8MMA_AtomIJNS4_4SM904GMMA25MMA_64x8x32_S32S8S8_SS_TNEEEENS4_6LayoutISD_NS5_IJSC_NSA_ILi0EEESS_EEEEENS5_IJNS4_10UnderscoreESV_SV_EEEEENS4_13SM90_TMA_LOADENS4_14ComposedLayoutINS4_7SwizzleILi3ELi4ELi3EEENS4_18smem_ptr_flag_bitsILi8EEENSR_INS5_IJSH_SI_EEENS5_IJSI_SC_EEEEEEEvNS4_8identityENS4_23SM90_TMA_LOAD_MULTICASTES17_vS18_EENS_8epilogue10collective6detail29Sm90TmaWarpSpecializedAdapterINS1C_15DefaultEpilogueIaSK_SK_NS1B_6thread17LinearCombinationIaLi1EiiLNS1G_9ScaleType4KindE0ELNS_15FloatRoundStyleE2EaEENS1_15EpilogueDefaultEEEEEvvEEEEvNT_6ParamsE,"aw",@nobits
	.sectionflags	@""
	.align	16
	.zero		1024


//--------------------- .nv.shared.reserved.0     --------------------------
	.section	.nv.shared.reserved.0,"aw",@nobits
	.weak		__nv_reservedSMEM_offset_0_alias
	.size		__nv_reservedSMEM_offset_0_alias, 0, 0
	.other		__nv_reservedSMEM_offset_0_alias,@"STO_CUDA_RESERVED_SHARED STV_DEFAULT"
__nv_reservedSMEM_offset_0_alias:
	.zero		0


//--------------------- .nv.global                --------------------------
	.section	.nv.global,"aw",@nobits
.nv.global:
	.type		_ZN40_INTERNAL_8354a863_4_k_cu_ec104c59_108124cute1_E,@object
	.size		_ZN40_INTERNAL_8354a863_4_k_cu_ec104c59_108124cute1_E,(_ZN40_INTERNAL_8354a863_4_k_cu_ec104c59_108124cuda3std3__45__cpo6cbeginE - _ZN40_INTERNAL_8354a863_4_k_cu_ec104c59_108124cute1_E)
_ZN40_INTERNAL_8354a863_4_k_cu_ec104c59_108124cute1_E:
	.zero		1
	.type		_ZN40_INTERNAL_8354a863_4_k_cu_ec104c59_108124cuda3std3__45__cpo6cbeginE,@object
	.size		_ZN40_INTERNAL_8354a863_4_k_cu_ec104c59_108124cuda3std3__45__cpo6cbeginE,(_ZN40_INTERNAL_8354a863_4_k_cu_ec104c59_108124cuda3std3__48in_placeE - _ZN40_INTERNAL_8354a863_4_k_cu_ec104c59_108124cuda3std3__45__cpo6cbeginE)
_ZN40_INTERNAL_8354a863_4_k_cu_ec104c59_108124cuda3std3__45__cpo6cbeginE:
	.zero		1
	.type		_ZN40_INTERNAL_8354a863_4_k_cu_ec104c59_108124cuda3std3__48in_placeE,@object
	.size		_ZN40_INTERNAL_8354a863_4_k_cu_ec104c59_108124cuda3std3__48in_placeE,(_ZN40_INTERNAL_8354a863_4_k_cu_ec104c59_108124cuda3std6ranges3__45__cpo9iter_moveE - _ZN40_INTERNAL_8354a863_4_k_cu_ec104c59_108124cuda3std3__48in_placeE)
_ZN40_INTERNAL_8354a863_4_k_cu_ec104c59_108124cuda3std3__48in_placeE:
	.zero		1
	.type		_ZN40_INTERNAL_8354a863_4_k_cu_ec104c59_108124cuda3std6ranges3__45__cpo9iter_moveE,@object
	.size		_ZN40_INTERNAL_8354a863_4_k_cu_ec104c59_108124cuda3std6ranges3__45__cpo9iter_moveE,(_ZN40_INTERNAL_8354a863_4_k_cu_ec104c59_108124cuda3std3__45__cpo5beginE - _ZN40_INTERNAL_8354a863_4_k_cu_ec104c59_108124cuda3std6ranges3__45__cpo9iter_moveE)
_ZN40_INTERNAL_8354a863_4_k_cu_ec104c59_108124cuda3std6ranges3__45__cpo9iter_moveE:
	.zero		1
	.type		_ZN40_INTERNAL_8354a863_4_k_cu_ec104c59_108124cuda3std3__45__cpo5beginE,@object
	.size		_ZN40_INTERNAL_8354a863_4_k_cu_ec104c59_108124cuda3std3__45__cpo5beginE,(_ZN40_INTERNAL_8354a863_4_k_cu_ec104c59_108124cuda3std3__442_GLOBAL__N__8354a863_4_k_cu_ec104c59_108126ignoreE - _ZN40_INTERNAL_8354a863_4_k_cu_ec104c59_108124cuda3std3__45__cpo5beginE)
_ZN40_INTERNAL_8354a863_4_k_cu_ec104c59_108124cuda3std3__45__cpo5beginE:
	.zero		1
	.type		_ZN40_INTERNAL_8354a863_4_k_cu_ec104c59_108124cuda3std3__442_GLOBAL__N__8354a863_4_k_cu_ec104c59_108126ignoreE,@object
	.size		_ZN40_INTERNAL_8354a863_4_k_cu_ec104c59_108124cuda3std3__442_GLOBAL__N__8354a863_4_k_cu_ec104c59_108126ignoreE,(_ZN40_INTERNAL_8354a863_4_k_cu_ec104c59_108124cute7productE - _ZN40_INTERNAL_8354a863_4_k_cu_ec104c59_108124cuda3std3__442_GLOBAL__N__8354a863_4_k_cu_ec104c59_108126ignoreE)
_ZN40_INTERNAL_8354a863_4_k_cu_ec104c59_108124cuda3std3__442_GLOBAL__N__8354a863_4_k_cu_ec104c59_108126ignoreE:
	.zero		1
	.type		_ZN40_INTERNAL_8354a863_4_k_cu_ec104c59_108124cute7productE,@object
	.size		_ZN40_INTERNAL_8354a863_4_k_cu_ec104c59_108124cute7productE,(_ZN40_INTERNAL_8354a863_4_k_cu_ec104c59_108124cuda3std3__45__cpo3endE - _ZN40_INTERNAL_8354a863_4_k_cu_ec104c59_108124cute7productE)
_ZN40_INTERNAL_8354a863_4_k_cu_ec104c59_108124cute7productE:
	.zero		1
	.type		_ZN40_INTERNAL_8354a863_4_k_cu_ec104c59_108124cuda3std3__45__cpo3endE,@object
	.size		_ZN40_INTERNAL_8354a863_4_k_cu_ec104c59_108124cuda3std3__45__cpo3endE,(_ZN40_INTERNAL_8354a863_4_k_cu_ec104c59_108124cuda3std3__419piecewise_constructE - _ZN40_INTERNAL_8354a863_4_k_cu_ec104c59_108124cuda3std3__45__cpo3endE)
_ZN40_INTERNAL_8354a863_4_k_cu_ec104c59_108124cuda3std3__45__cpo3endE:
	.zero		1
	.type		_ZN40_INTERNAL_8354a863_4_k_cu_ec104c59_108124cuda3std3__419piecewise_constructE,@object
	.size		_ZN40_INTERNAL_8354a863_4_k_cu_ec104c59_108124cuda3std3__419piecewise_constructE,(_ZN40_INTERNAL_8354a863_4_k_cu_ec104c59_108124cuda3std3__45__cpo4cendE - _ZN40_INTERNAL_8354a863_4_k_cu_ec104c59_108124cuda3std3__419piecewise_constructE)
_ZN40_INTERNAL_8354a863_4_k_cu_ec104c59_108124cuda3std3__419piecewise_constructE:
	.zero		1
	.type		_ZN40_INTERNAL_8354a863_4_k_cu_ec104c59_108124cuda3std3__45__cpo4cendE,@object
	.size		_ZN40_INTERNAL_8354a863_4_k_cu_ec104c59_108124cuda3std3__45__cpo4cendE,(_ZN40_INTERNAL_8354a863_4_k_cu_ec104c59_108124cuda3std6ranges3__45__cpo4swapE - _ZN40_INTERNAL_8354a863_4_k_cu_ec104c59_108124cuda3std3__45__cpo4cendE)
_ZN40_INTERNAL_8354a863_4_k_cu_ec104c59_108124cuda3std3__45__cpo4cendE:
	.zero		1
	.type		_ZN40_INTERNAL_8354a863_4_k_cu_ec104c59_108124cuda3std6ranges3__45__cpo4swapE,@object
	.size		_ZN40_INTERNAL_8354a863_4_k_cu_ec104c59_108124cuda3std6ranges3__45__cpo4swapE,(.L_8 - _ZN40_INTERNAL_8354a863_4_k_cu_ec104c59_108124cuda3std6ranges3__45__cpo4swapE)
_ZN40_INTERNAL_8354a863_4_k_cu_ec104c59_108124cuda3std6ranges3__45__cpo4swapE:
	.zero		1
.L_8:


//--------------------- .nv.constant0._ZN7cutlass13device_kernelINS_4gemm6kernel13GemmUniversalIN4cute5tupleIJiiiiEEENS1_10collective13CollectiveMmaINS1_34MainloopSm90TmaGmmaWarpSpecializedILi4ENS5_IJNS4_1CILi2EEENSA_ILi1EEESC_EEENS1_35KernelTmaWarpSpecializedCooperativeEEENS5_IJNSA_ILi384EEENSA_ILi8EEENSA_ILi128EEEEEEaNS5_IJlSC_lEEEaSK_NS4_8TiledMMAINS4_8MMA_AtomIJNS4_4SM904GMMA25MMA_64x8x32_S32S8S8_SS_TNEEEENS4_6LayoutISD_NS5_IJSC_NSA_ILi0EEESS_EEEEENS5_IJNS4_10UnderscoreESV_SV_EEEEENS4_13SM90_TMA_LOADENS4_14ComposedLayoutINS4_7SwizzleILi3ELi4ELi3EEENS4_18smem_ptr_flag_bitsILi8EEENSR_INS5_IJSH_SI_EEENS5_IJSI_SC_EEEEEEEvNS4_8identityENS4_23SM90_TMA_LOAD_MULTICASTES17_vS18_EENS_8epilogue10collective6detail29Sm90TmaWarpSpecializedAdapterINS1C_15DefaultEpilogueIaSK_SK_NS1B_6thread17LinearCombinationIaLi1EiiLNS1G_9ScaleType4KindE0ELNS_15FloatRoundStyleE2EaEENS1_15EpilogueDefaultEEEEEvvEEEEvNT_6ParamsE --------------------------
	.section	.nv.constant0._ZN7cutlass13device_kernelINS_4gemm6kernel13GemmUniversalIN4cute5tupleIJiiiiEEENS1_10collective13CollectiveMmaINS1_34MainloopSm90TmaGmmaWarpSpecializedILi4ENS5_IJNS4_1CILi2EEENSA_ILi1EEESC_EEENS1_35KernelTmaWarpSpecializedCooperativeEEENS5_IJNSA_ILi384EEENSA_ILi8EEENSA_ILi128EEEEEEaNS5_IJlSC_lEEEaSK_NS4_8TiledMMAINS4_8MMA_AtomIJNS4_4SM904GMMA25MMA_64x8x32_S32S8S8_SS_TNEEEENS4_6LayoutISD_NS5_IJSC_NSA_ILi0EEESS_EEEEENS5_IJNS4_10UnderscoreESV_SV_EEEEENS4_13SM90_TMA_LOADENS4_14ComposedLayoutINS4_7SwizzleILi3ELi4ELi3EEENS4_18smem_ptr_flag_bitsILi8EEENSR_INS5_IJSH_SI_EEENS5_IJSI_SC_EEEEEEEvNS4_8identityENS4_23SM90_TMA_LOAD_MULTICASTES17_vS18_EENS_8epilogue10collective6detail29Sm90TmaWarpSpecializedAdapterINS1C_15DefaultEpilogueIaSK_SK_NS1B_6thread17LinearCombinationIaLi1EiiLNS1G_9ScaleType4KindE0ELNS_15FloatRoundStyleE2EaEENS1_15EpilogueDefaultEEEEEvvEEEEvNT_6ParamsE,"a",@progbits
	.sectionflags	@""
	.align	4
.nv.constant0._ZN7cutlass13device_kernelINS_4gemm6kernel13GemmUniversalIN4cute5tupleIJiiiiEEENS1_10collective13CollectiveMmaINS1_34MainloopSm90TmaGmmaWarpSpecializedILi4ENS5_IJNS4_1CILi2EEENSA_ILi1EEESC_EEENS1_35KernelTmaWarpSpecializedCooperativeEEENS5_IJNSA_ILi384EEENSA_ILi8EEENSA_ILi128EEEEEEaNS5_IJlSC_lEEEaSK_NS4_8TiledMMAINS4_8MMA_AtomIJNS4_4SM904GMMA25MMA_64x8x32_S32S8S8_SS_TNEEEENS4_6LayoutISD_NS5_IJSC_NSA_ILi0EEESS_EEEEENS5_IJNS4_10UnderscoreESV_SV_EEEEENS4_13SM90_TMA_LOADENS4_14ComposedLayoutINS4_7SwizzleILi3ELi4ELi3EEENS4_18smem_ptr_flag_bitsILi8EEENSR_INS5_IJSH_SI_EEENS5_IJSI_SC_EEEEEEEvNS4_8identityENS4_23SM90_TMA_LOAD_MULTICASTES17_vS18_EENS_8epilogue10collective6detail29Sm90TmaWarpSpecializedAdapterINS1C_15DefaultEpilogueIaSK_SK_NS1B_6thread17LinearCombinationIaLi1EiiLNS1G_9ScaleType4KindE0ELNS_15FloatRoundStyleE2EaEENS1_15EpilogueDefaultEEEEEvvEEEEvNT_6ParamsE:
	.zero		1664


//--------------------- SYMBOLS --------------------------

	.type		.nv.reservedSmem.offset0,@object
	.size		.nv.reservedSmem.offset0,0x4
	.type		__assertfail,@function
